	.target	sm_90a

	.elftype	@"ET_EXEC"


//--------------------- .note.nv.tkinfo           --------------------------
	.section	.note.nv.tkinfo,"",@"SHT_NOTE"
	.sectionflags	@"SHF_NOTE_NV_TKINFO"
	.tkinfo
        /*0018*/ 	.word	0x00000002
        /*0030*/ 	.string	""
        /*0030*/ 	.string	"ptxas"
        /*0030*/ 	.string	"Cuda compilation tools, release 13.0, V13.0.88"
        /*0030*/ 	.string	"Build cuda_13.0.r13.0/compiler.36424714_0"
        /*0030*/ 	.string	"-arch sm_90a -m 64 "



//--------------------- .note.nv.cuinfo           --------------------------
	.section	.note.nv.cuinfo,"",@"SHT_NOTE"
	.sectionflags	@"SHF_NOTE_NV_CUINFO"
        /*0018*/ 	.short	0x0002
        /*001a*/ 	.short	0x005a
        /*001c*/ 	.short	0x0082
	.zero		2


//--------------------- .nv.info                  --------------------------
	.section	.nv.info,"",@"SHT_CUDA_INFO"
	.align	4


	//----- nvinfo : EIATTR_REGCOUNT
	.align		4
        /*0000*/ 	.byte	0x04, 0x2f
        /*0002*/ 	.short	(.L_12 - .L_11)
	.align		4
.L_11:
        /*0004*/ 	.word	index@(_ZN7cutlass13device_kernelIN5flash19enable_sm80_to_sm89INS1_16FlashAttnFwdSm80INS1_25CollectiveMainloopFwdSm80ILi4ELi1ELb0EN4cute5tupleIJNS5_1CILi128EEENS7_ILi48EEENS7_ILi96EEEEEELi96ENS_10bfloat16_tEfNS_4arch4Sm80ELb1ELb0ELb1ELb1ELb0ELb1ELb1ELb1EEENS1_21CollectiveEpilogueFwdINS6_IJS8_SA_S9_EEENS6_IJNS7_ILi1EEESI_SI_EEESC_SE_Li128ELb1ELb1ELb1ELb0EEENS1_36VarlenDynamicPersistentTileSchedulerILi128ELi48ELi128ELi128ELb1ELb1ELb0ELb1ELb1ELb1EEEEEEEEEvNT_6ParamsE)
        /*0008*/ 	.word	0x00000004


	//----- nvinfo : EIATTR_FRAME_SIZE
	.align		4
.L_12:
        /*000c*/ 	.byte	0x04, 0x11
        /*000e*/ 	.short	(.L_14 - .L_13)
	.align		4
.L_13:
        /*0010*/ 	.word	index@(_ZN7cutlass13device_kernelIN5flash19enable_sm80_to_sm89INS1_16FlashAttnFwdSm80INS1_25CollectiveMainloopFwdSm80ILi4ELi1ELb0EN4cute5tupleIJNS5_1CILi128EEENS7_ILi48EEENS7_ILi96EEEEEELi96ENS_10bfloat16_tEfNS_4arch4Sm80ELb1ELb0ELb1ELb1ELb0ELb1ELb1ELb1EEENS1_21CollectiveEpilogueFwdINS6_IJS8_SA_S9_EEENS6_IJNS7_ILi1EEESI_SI_EEESC_SE_Li128ELb1ELb1ELb1ELb0EEENS1_36VarlenDynamicPersistentTileSchedulerILi128ELi48ELi128ELi128ELb1ELb1ELb0ELb1ELb1ELb1EEEEEEEEEvNT_6ParamsE)
        /*0014*/ 	.word	0x00000000


	//----- nvinfo : EIATTR_REGCOUNT
	.align		4
.L_14:
        /*0018*/ 	.byte	0x04, 0x2f
        /*001a*/ 	.short	(.L_16 - .L_15)
	.align		4
.L_15:
        /*001c*/ 	.word	index@(_ZN7cutlass13device_kernelIN5flash19enable_sm80_to_sm89INS1_16FlashAttnFwdSm80INS1_25CollectiveMainloopFwdSm80ILi4ELi1ELb0EN4cute5tupleIJNS5_1CILi128EEENS7_ILi48EEENS7_ILi96EEEEEELi96ENS_10bfloat16_tEfNS_4arch4Sm80ELb1ELb0ELb1ELb1ELb0ELb0ELb1ELb1EEENS1_21CollectiveEpilogueFwdINS6_IJS8_SA_S9_EEENS6_IJNS7_ILi1EEESI_SI_EEESC_SE_Li128ELb1ELb1ELb1ELb0EEENS1_36VarlenDynamicPersistentTileSchedulerILi128ELi48ELi128ELi128ELb1ELb1ELb0ELb1ELb1ELb1EEEEEEEEEvNT_6ParamsE)
        /*0020*/ 	.word	0x00000004


	//----- nvinfo : EIATTR_FRAME_SIZE
	.align		4
.L_16:
        /*0024*/ 	.byte	0x04, 0x11
        /*0026*/ 	.short	(.L_18 - .L_17)
	.align		4
.L_17:
        /*0028*/ 	.word	index@(_ZN7cutlass13device_kernelIN5flash19enable_sm80_to_sm89INS1_16FlashAttnFwdSm80INS1_25CollectiveMainloopFwdSm80ILi4ELi1ELb0EN4cute5tupleIJNS5_1CILi128EEENS7_ILi48EEENS7_ILi96EEEEEELi96ENS_10bfloat16_tEfNS_4arch4Sm80ELb1ELb0ELb1ELb1ELb0ELb0ELb1ELb1EEENS1_21CollectiveEpilogueFwdINS6_IJS8_SA_S9_EEENS6_IJNS7_ILi1EEESI_SI_EEESC_SE_Li128ELb1ELb1ELb1ELb0EEENS1_36VarlenDynamicPersistentTileSchedulerILi128ELi48ELi128ELi128ELb1ELb1ELb0ELb1ELb1ELb1EEEEEEEEEvNT_6ParamsE)
        /*002c*/ 	.word	0x00000000


	//----- nvinfo : EIATTR_REGCOUNT
	.align		4
.L_18:
        /*0030*/ 	.byte	0x04, 0x2f
        /*0032*/ 	.short	(.L_20 - .L_19)
	.align		4
.L_19:
        /*0034*/ 	.word	index@(_ZN7cutlass13device_kernelIN5flash19enable_sm80_to_sm89INS1_16FlashAttnFwdSm80INS1_25CollectiveMainloopFwdSm80ILi4ELi1ELb0EN4cute5tupleIJNS5_1CILi128EEENS7_ILi64EEENS7_ILi96EEEEEELi96ENS_10bfloat16_tEfNS_4arch4Sm80ELb1ELb0ELb1ELb0ELb0ELb0ELb1ELb1EEENS1_21CollectiveEpilogueFwdINS6_IJS8_SA_S9_EEENS6_IJNS7_ILi1EEESI_SI_EEESC_SE_Li128ELb0ELb1ELb1ELb0EEENS1_30DynamicPersistentTileSchedulerILi128ELi128ELb1ELb1ELb0EEEEEEEEEvNT_6ParamsE)
        /*0038*/ 	.word	0x00000004


	//----- nvinfo : EIATTR_FRAME_SIZE
	.align		4
.L_20:
        /*003c*/ 	.byte	0x04, 0x11
        /*003e*/ 	.short	(.L_22 - .L_21)
	.align		4
.L_21:
        /*0040*/ 	.word	index@(_ZN7cutlass13device_kernelIN5flash19enable_sm80_to_sm89INS1_16FlashAttnFwdSm80INS1_25CollectiveMainloopFwdSm80ILi4ELi1ELb0EN4cute5tupleIJNS5_1CILi128EEENS7_ILi64EEENS7_ILi96EEEEEELi96ENS_10bfloat16_tEfNS_4arch4Sm80ELb1ELb0ELb1ELb0ELb0ELb0ELb1ELb1EEENS1_21CollectiveEpilogueFwdINS6_IJS8_SA_S9_EEENS6_IJNS7_ILi1EEESI_SI_EEESC_SE_Li128ELb0ELb1ELb1ELb0EEENS1_30DynamicPersistentTileSchedulerILi128ELi128ELb1ELb1ELb0EEEEEEEEEvNT_6ParamsE)
        /*0044*/ 	.word	0x00000000


	//----- nvinfo : EIATTR_REGCOUNT
	.align		4
.L_22:
        /*0048*/ 	.byte	0x04, 0x2f
        /*004a*/ 	.short	(.L_24 - .L_23)
	.align		4
.L_23:
        /*004c*/ 	.word	index@(_ZN7cutlass13device_kernelIN5flash19enable_sm80_to_sm89INS1_16FlashAttnFwdSm80INS1_25CollectiveMainloopFwdSm80ILi4ELi1ELb0EN4cute5tupleIJNS5_1CILi128EEENS7_ILi48EEENS7_ILi96EEEEEELi96ENS_10bfloat16_tEfNS_4arch4Sm80ELb0ELb1ELb1ELb1ELb0ELb1ELb1ELb1EEENS1_21CollectiveEpilogueFwdINS6_IJS8_SA_S9_EEENS6_IJNS7_ILi1EEESI_SI_EEESC_SE_Li128ELb1ELb1ELb1ELb0EEENS1_36VarlenDynamicPersistentTileSchedulerILi128ELi48ELi128ELi128ELb1ELb1ELb0ELb1ELb0ELb1EEEEEEEEEvNT_6ParamsE)
        /*0050*/ 	.word	0x00000004


	//----- nvinfo : EIATTR_FRAME_SIZE
	.align		4
.L_24:
        /*0054*/ 	.byte	0x04, 0x11
        /*0056*/ 	.short	(.L_26 - .L_25)
	.align		4
.L_25:
        /*0058*/ 	.word	index@(_ZN7cutlass13device_kernelIN5flash19enable_sm80_to_sm89INS1_16FlashAttnFwdSm80INS1_25CollectiveMainloopFwdSm80ILi4ELi1ELb0EN4cute5tupleIJNS5_1CILi128EEENS7_ILi48EEENS7_ILi96EEEEEELi96ENS_10bfloat16_tEfNS_4arch4Sm80ELb0ELb1ELb1ELb1ELb0ELb1ELb1ELb1EEENS1_21CollectiveEpilogueFwdINS6_IJS8_SA_S9_EEENS6_IJNS7_ILi1EEESI_SI_EEESC_SE_Li128ELb1ELb1ELb1ELb0EEENS1_36VarlenDynamicPersistentTileSchedulerILi128ELi48ELi128ELi128ELb1ELb1ELb0ELb1ELb0ELb1EEEEEEEEEvNT_6ParamsE)
        /*005c*/ 	.word	0x00000000


	//----- nvinfo : EIATTR_REGCOUNT
	.align		4
.L_26:
        /*0060*/ 	.byte	0x04, 0x2f
        /*0062*/ 	.short	(.L_28 - .L_27)
	.align		4
.L_27:
        /*0064*/ 	.word	index@(_ZN7cutlass13device_kernelIN5flash19enable_sm80_to_sm89INS1_16FlashAttnFwdSm80INS1_25CollectiveMainloopFwdSm80ILi4ELi1ELb0EN4cute5tupleIJNS5_1CILi128EEENS7_ILi48EEENS7_ILi96EEEEEELi96ENS_10bfloat16_tEfNS_4arch4Sm80ELb0ELb1ELb1ELb1ELb0ELb0ELb1ELb1EEENS1_21CollectiveEpilogueFwdINS6_IJS8_SA_S9_EEENS6_IJNS7_ILi1EEESI_SI_EEESC_SE_Li128ELb1ELb1ELb1ELb0EEENS1_36VarlenDynamicPersistentTileSchedulerILi128ELi48ELi128ELi128ELb1ELb1ELb0ELb1ELb0ELb1EEEEEEEEEvNT_6ParamsE)
        /*0068*/ 	.word	0x00000004


	//----- nvinfo : EIATTR_FRAME_SIZE
	.align		4
.L_28:
        /*006c*/ 	.byte	0x04, 0x11
        /*006e*/ 	.short	(.L_30 - .L_29)
	.align		4
.L_29:
        /*0070*/ 	.word	index@(_ZN7cutlass13device_kernelIN5flash19enable_sm80_to_sm89INS1_16FlashAttnFwdSm80INS1_25CollectiveMainloopFwdSm80ILi4ELi1ELb0EN4cute5tupleIJNS5_1CILi128EEENS7_ILi48EEENS7_ILi96EEEEEELi96ENS_10bfloat16_tEfNS_4arch4Sm80ELb0ELb1ELb1ELb1ELb0ELb0ELb1ELb1EEENS1_21CollectiveEpilogueFwdINS6_IJS8_SA_S9_EEENS6_IJNS7_ILi1EEESI_SI_EEESC_SE_Li128ELb1ELb1ELb1ELb0EEENS1_36VarlenDynamicPersistentTileSchedulerILi128ELi48ELi128ELi128ELb1ELb1ELb0ELb1ELb0ELb1EEEEEEEEEvNT_6ParamsE)
        /*0074*/ 	.word	0x00000000


	//----- nvinfo : EIATTR_REGCOUNT
	.align		4
.L_30:
        /*0078*/ 	.byte	0x04, 0x2f
        /*007a*/ 	.short	(.L_32 - .L_31)
	.align		4
.L_31:
        /*007c*/ 	.word	index@(_ZN7cutlass13device_kernelIN5flash19enable_sm80_to_sm89INS1_16FlashAttnFwdSm80INS1_25CollectiveMainloopFwdSm80ILi4ELi1ELb0EN4cute5tupleIJNS5_1CILi128EEENS7_ILi48EEENS7_ILi96EEEEEELi96ENS_10bfloat16_tEfNS_4arch4Sm80ELb0ELb1ELb1ELb0ELb0ELb0ELb1ELb1EEENS1_21CollectiveEpilogueFwdINS6_IJS8_SA_S9_EEENS6_IJNS7_ILi1EEESI_SI_EEESC_SE_Li128ELb0ELb1ELb1ELb0EEENS1_19SingleTileSchedulerILb0ELb1ELb1ELi128EEEEEEEEEvNT_6ParamsE)
        /*0080*/ 	.word	0x00000004


	//----- nvinfo : EIATTR_FRAME_SIZE
	.align		4
.L_32:
        /*0084*/ 	.byte	0x04, 0x11
        /*0086*/ 	.short	(.L_34 - .L_33)
	.align		4
.L_33:
        /*0088*/ 	.word	index@(_ZN7cutlass13device_kernelIN5flash19enable_sm80_to_sm89INS1_16FlashAttnFwdSm80INS1_25CollectiveMainloopFwdSm80ILi4ELi1ELb0EN4cute5tupleIJNS5_1CILi128EEENS7_ILi48EEENS7_ILi96EEEEEELi96ENS_10bfloat16_tEfNS_4arch4Sm80ELb0ELb1ELb1ELb0ELb0ELb0ELb1ELb1EEENS1_21CollectiveEpilogueFwdINS6_IJS8_SA_S9_EEENS6_IJNS7_ILi1EEESI_SI_EEESC_SE_Li128ELb0ELb1ELb1ELb0EEENS1_19SingleTileSchedulerILb0ELb1ELb1ELi128EEEEEEEEEvNT_6ParamsE)
        /*008c*/ 	.word	0x00000000


	//----- nvinfo : EIATTR_REGCOUNT
	.align		4
.L_34:
        /*0090*/ 	.byte	0x04, 0x2f
        /*0092*/ 	.short	(.L_36 - .L_35)
	.align		4
.L_35:
        /*0094*/ 	.word	index@(_ZN7cutlass13device_kernelIN5flash19enable_sm80_to_sm89INS1_16FlashAttnFwdSm80INS1_25CollectiveMainloopFwdSm80ILi4ELi1ELb0EN4cute5tupleIJNS5_1CILi128EEENS7_ILi48EEENS7_ILi96EEEEEELi96ENS_10bfloat16_tEfNS_4arch4Sm80ELb0ELb0ELb1ELb1ELb0ELb1ELb1ELb1EEENS1_21CollectiveEpilogueFwdINS6_IJS8_SA_S9_EEENS6_IJNS7_ILi1EEESI_SI_EEESC_SE_Li128ELb1ELb1ELb1ELb0EEENS1_36VarlenDynamicPersistentTileSchedulerILi128ELi48ELi128ELi128ELb1ELb1ELb0ELb0ELb1ELb1EEEEEEEEEvNT_6ParamsE)
        /*0098*/ 	.word	0x00000004


	//----- nvinfo : EIATTR_FRAME_SIZE
	.align		4
.L_36:
        /*009c*/ 	.byte	0x04, 0x11
        /*009e*/ 	.short	(.L_38 - .L_37)
	.align		4
.L_37:
        /*00a0*/ 	.word	index@(_ZN7cutlass13device_kernelIN5flash19enable_sm80_to_sm89INS1_16FlashAttnFwdSm80INS1_25CollectiveMainloopFwdSm80ILi4ELi1ELb0EN4cute5tupleIJNS5_1CILi128EEENS7_ILi48EEENS7_ILi96EEEEEELi96ENS_10bfloat16_tEfNS_4arch4Sm80ELb0ELb0ELb1ELb1ELb0ELb1ELb1ELb1EEENS1_21CollectiveEpilogueFwdINS6_IJS8_SA_S9_EEENS6_IJNS7_ILi1EEESI_SI_EEESC_SE_Li128ELb1ELb1ELb1ELb0EEENS1_36VarlenDynamicPersistentTileSchedulerILi128ELi48ELi128ELi128ELb1ELb1ELb0ELb0ELb1ELb1EEEEEEEEEvNT_6ParamsE)
        /*00a4*/ 	.word	0x00000000


	//----- nvinfo : EIATTR_REGCOUNT
	.align		4
.L_38:
        /*00a8*/ 	.byte	0x04, 0x2f
        /*00aa*/ 	.short	(.L_40 - .L_39)
	.align		4
.L_39:
        /*00ac*/ 	.word	index@(_ZN7cutlass13device_kernelIN5flash19enable_sm80_to_sm89INS1_16FlashAttnFwdSm80INS1_25CollectiveMainloopFwdSm80ILi4ELi1ELb0EN4cute5tupleIJNS5_1CILi128EEENS7_ILi48EEENS7_ILi96EEEEEELi96ENS_10bfloat16_tEfNS_4arch4Sm80ELb0ELb0ELb1ELb1ELb0ELb0ELb1ELb1EEENS1_21CollectiveEpilogueFwdINS6_IJS8_SA_S9_EEENS6_IJNS7_ILi1EEESI_SI_EEESC_SE_Li128ELb1ELb1ELb1ELb0EEENS1_36VarlenDynamicPersistentTileSchedulerILi128ELi48ELi128ELi128ELb1ELb1ELb0ELb0ELb1ELb1EEEEEEEEEvNT_6ParamsE)
        /*00b0*/ 	.word	0x00000004


	//----- nvinfo : EIATTR_FRAME_SIZE
	.align		4
.L_40:
        /*00b4*/ 	.byte	0x04, 0x11
        /*00b6*/ 	.short	(.L_42 - .L_41)
	.align		4
.L_41:
        /*00b8*/ 	.word	index@(_ZN7cutlass13device_kernelIN5flash19enable_sm80_to_sm89INS1_16FlashAttnFwdSm80INS1_25CollectiveMainloopFwdSm80ILi4ELi1ELb0EN4cute5tupleIJNS5_1CILi128EEENS7_ILi48EEENS7_ILi96EEEEEELi96ENS_10bfloat16_tEfNS_4arch4Sm80ELb0ELb0ELb1ELb1ELb0ELb0ELb1ELb1EEENS1_21CollectiveEpilogueFwdINS6_IJS8_SA_S9_EEENS6_IJNS7_ILi1EEESI_SI_EEESC_SE_Li128ELb1ELb1ELb1ELb0EEENS1_36VarlenDynamicPersistentTileSchedulerILi128ELi48ELi128ELi128ELb1ELb1ELb0ELb0ELb1ELb1EEEEEEEEEvNT_6ParamsE)
        /*00bc*/ 	.word	0x00000000


	//----- nvinfo : EIATTR_REGCOUNT
	.align		4
.L_42:
        /*00c0*/ 	.byte	0x04, 0x2f
        /*00c2*/ 	.short	(.L_44 - .L_43)
	.align		4
.L_43:
        /*00c4*/ 	.word	index@(_ZN7cutlass13device_kernelIN5flash19enable_sm80_to_sm89INS1_16FlashAttnFwdSm80INS1_25CollectiveMainloopFwdSm80ILi4ELi1ELb0EN4cute5tupleIJNS5_1CILi128EEENS7_ILi64EEENS7_ILi96EEEEEELi96ENS_10bfloat16_tEfNS_4arch4Sm80ELb0ELb0ELb1ELb0ELb0ELb0ELb1ELb1EEENS1_21CollectiveEpilogueFwdINS6_IJS8_SA_S9_EEENS6_IJNS7_ILi1EEESI_SI_EEESC_SE_Li128ELb0ELb1ELb1ELb0EEENS1_19SingleTileSchedulerILb0ELb1ELb1ELi128EEEEEEEEEvNT_6ParamsE)
        /*00c8*/ 	.word	0x00000004


	//----- nvinfo : EIATTR_FRAME_SIZE
	.align		4
.L_44:
        /*00cc*/ 	.byte	0x04, 0x11
        /*00ce*/ 	.short	(.L_46 - .L_45)
	.align		4
.L_45:
        /*00d0*/ 	.word	index@(_ZN7cutlass13device_kernelIN5flash19enable_sm80_to_sm89INS1_16FlashAttnFwdSm80INS1_25CollectiveMainloopFwdSm80ILi4ELi1ELb0EN4cute5tupleIJNS5_1CILi128EEENS7_ILi64EEENS7_ILi96EEEEEELi96ENS_10bfloat16_tEfNS_4arch4Sm80ELb0ELb0ELb1ELb0ELb0ELb0ELb1ELb1EEENS1_21CollectiveEpilogueFwdINS6_IJS8_SA_S9_EEENS6_IJNS7_ILi1EEESI_SI_EEESC_SE_Li128ELb0ELb1ELb1ELb0EEENS1_19SingleTileSchedulerILb0ELb1ELb1ELi128EEEEEEEEEvNT_6ParamsE)
        /*00d4*/ 	.word	0x00000000


	//----- nvinfo : EIATTR_MIN_STACK_SIZE
	.align		4
.L_46:
        /*00d8*/ 	.byte	0x04, 0x12
        /*00da*/ 	.short	(.L_48 - .L_47)
	.align		4
.L_47:
        /*00dc*/ 	.word	index@(_ZN7cutlass13device_kernelIN5flash19enable_sm80_to_sm89INS1_16FlashAttnFwdSm80INS1_25CollectiveMainloopFwdSm80ILi4ELi1ELb0EN4cute5tupleIJNS5_1CILi128EEENS7_ILi64EEENS7_ILi96EEEEEELi96ENS_10bfloat16_tEfNS_4arch4Sm80ELb0ELb0ELb1ELb0ELb0ELb0ELb1ELb1EEENS1_21CollectiveEpilogueFwdINS6_IJS8_SA_S9_EEENS6_IJNS7_ILi1EEESI_SI_EEESC_SE_Li128ELb0ELb1ELb1ELb0EEENS1_19SingleTileSchedulerILb0ELb1ELb1ELi128EEEEEEEEEvNT_6ParamsE)
        /*00e0*/ 	.word	0x00000000


	//----- nvinfo : EIATTR_MIN_STACK_SIZE
	.align		4
.L_48:
        /*00e4*/ 	.byte	0x04, 0x12
        /*00e6*/ 	.short	(.L_50 - .L_49)
	.align		4
.L_49:
        /*00e8*/ 	.word	index@(_ZN7cutlass13device_kernelIN5flash19enable_sm80_to_sm89INS1_16FlashAttnFwdSm80INS1_25CollectiveMainloopFwdSm80ILi4ELi1ELb0EN4cute5tupleIJNS5_1CILi128EEENS7_ILi48EEENS7_ILi96EEEEEELi96ENS_10bfloat16_tEfNS_4arch4Sm80ELb0ELb0ELb1ELb1ELb0ELb0ELb1ELb1EEENS1_21CollectiveEpilogueFwdINS6_IJS8_SA_S9_EEENS6_IJNS7_ILi1EEESI_SI_EEESC_SE_Li128ELb1ELb1ELb1ELb0EEENS1_36VarlenDynamicPersistentTileSchedulerILi128ELi48ELi128ELi128ELb1ELb1ELb0ELb0ELb1ELb1EEEEEEEEEvNT_6ParamsE)
        /*00ec*/ 	.word	0x00000000


	//----- nvinfo : EIATTR_MIN_STACK_SIZE
	.align		4
.L_50:
        /*00f0*/ 	.byte	0x04, 0x12
        /*00f2*/ 	.short	(.L_52 - .L_51)
	.align		4
.L_51:
        /*00f4*/ 	.word	index@(_ZN7cutlass13device_kernelIN5flash19enable_sm80_to_sm89INS1_16FlashAttnFwdSm80INS1_25CollectiveMainloopFwdSm80ILi4ELi1ELb0EN4cute5tupleIJNS5_1CILi128EEENS7_ILi48EEENS7_ILi96EEEEEELi96ENS_10bfloat16_tEfNS_4arch4Sm80ELb0ELb0ELb1ELb1ELb0ELb1ELb1ELb1EEENS1_21CollectiveEpilogueFwdINS6_IJS8_SA_S9_EEENS6_IJNS7_ILi1EEESI_SI_EEESC_SE_Li128ELb1ELb1ELb1ELb0EEENS1_36VarlenDynamicPersistentTileSchedulerILi128ELi48ELi128ELi128ELb1ELb1ELb0ELb0ELb1ELb1EEEEEEEEEvNT_6ParamsE)
        /*00f8*/ 	.word	0x00000000


	//----- nvinfo : EIATTR_MIN_STACK_SIZE
	.align		4
.L_52:
        /*00fc*/ 	.byte	0x04, 0x12
        /*00fe*/ 	.short	(.L_54 - .L_53)
	.align		4
.L_53:
        /*0100*/ 	.word	index@(_ZN7cutlass13device_kernelIN5flash19enable_sm80_to_sm89INS1_16FlashAttnFwdSm80INS1_25CollectiveMainloopFwdSm80ILi4ELi1ELb0EN4cute5tupleIJNS5_1CILi128EEENS7_ILi48EEENS7_ILi96EEEEEELi96ENS_10bfloat16_tEfNS_4arch4Sm80ELb0ELb1ELb1ELb0ELb0ELb0ELb1ELb1EEENS1_21CollectiveEpilogueFwdINS6_IJS8_SA_S9_EEENS6_IJNS7_ILi1EEESI_SI_EEESC_SE_Li128ELb0ELb1ELb1ELb0EEENS1_19SingleTileSchedulerILb0ELb1ELb1ELi128EEEEEEEEEvNT_6ParamsE)
        /*0104*/ 	.word	0x00000000


	//----- nvinfo : EIATTR_MIN_STACK_SIZE
	.align		4
.L_54:
        /*0108*/ 	.byte	0x04, 0x12
        /*010a*/ 	.short	(.L_56 - .L_55)
	.align		4
.L_55:
        /*010c*/ 	.word	index@(_ZN7cutlass13device_kernelIN5flash19enable_sm80_to_sm89INS1_16FlashAttnFwdSm80INS1_25CollectiveMainloopFwdSm80ILi4ELi1ELb0EN4cute5tupleIJNS5_1CILi128EEENS7_ILi48EEENS7_ILi96EEEEEELi96ENS_10bfloat16_tEfNS_4arch4Sm80ELb0ELb1ELb1ELb1ELb0ELb0ELb1ELb1EEENS1_21CollectiveEpilogueFwdINS6_IJS8_SA_S9_EEENS6_IJNS7_ILi1EEESI_SI_EEESC_SE_Li128ELb1ELb1ELb1ELb0EEENS1_36VarlenDynamicPersistentTileSchedulerILi128ELi48ELi128ELi128ELb1ELb1ELb0ELb1ELb0ELb1EEEEEEEEEvNT_6ParamsE)
        /*0110*/ 	.word	0x00000000


	//----- nvinfo : EIATTR_MIN_STACK_SIZE
	.align		4
.L_56:
        /*0114*/ 	.byte	0x04, 0x12
        /*0116*/ 	.short	(.L_58 - .L_57)
	.align		4
.L_57:
        /*0118*/ 	.word	index@(_ZN7cutlass13device_kernelIN5flash19enable_sm80_to_sm89INS1_16FlashAttnFwdSm80INS1_25CollectiveMainloopFwdSm80ILi4ELi1ELb0EN4cute5tupleIJNS5_1CILi128EEENS7_ILi48EEENS7_ILi96EEEEEELi96ENS_10bfloat16_tEfNS_4arch4Sm80ELb0ELb1ELb1ELb1ELb0ELb1ELb1ELb1EEENS1_21CollectiveEpilogueFwdINS6_IJS8_SA_S9_EEENS6_IJNS7_ILi1EEESI_SI_EEESC_SE_Li128ELb1ELb1ELb1ELb0EEENS1_36VarlenDynamicPersistentTileSchedulerILi128ELi48ELi128ELi128ELb1ELb1ELb0ELb1ELb0ELb1EEEEEEEEEvNT_6ParamsE)
        /*011c*/ 	.word	0x00000000


	//----- nvinfo : EIATTR_MIN_STACK_SIZE
	.align		4
.L_58:
        /*0120*/ 	.byte	0x04, 0x12
        /*0122*/ 	.short	(.L_60 - .L_59)
	.align		4
.L_59:
        /*0124*/ 	.word	index@(_ZN7cutlass13device_kernelIN5flash19enable_sm80_to_sm89INS1_16FlashAttnFwdSm80INS1_25CollectiveMainloopFwdSm80ILi4ELi1ELb0EN4cute5tupleIJNS5_1CILi128EEENS7_ILi64EEENS7_ILi96EEEEEELi96ENS_10bfloat16_tEfNS_4arch4Sm80ELb1ELb0ELb1ELb0ELb0ELb0ELb1ELb1EEENS1_21CollectiveEpilogueFwdINS6_IJS8_SA_S9_EEENS6_IJNS7_ILi1EEESI_SI_EEESC_SE_Li128ELb0ELb1ELb1ELb0EEENS1_30DynamicPersistentTileSchedulerILi128ELi128ELb1ELb1ELb0EEEEEEEEEvNT_6ParamsE)
        /*0128*/ 	.word	0x00000000


	//----- nvinfo : EIATTR_MIN_STACK_SIZE
	.align		4
.L_60:
        /*012c*/ 	.byte	0x04, 0x12
        /*012e*/ 	.short	(.L_62 - .L_61)
	.align		4
.L_61:
        /*0130*/ 	.word	index@(_ZN7cutlass13device_kernelIN5flash19enable_sm80_to_sm89INS1_16FlashAttnFwdSm80INS1_25CollectiveMainloopFwdSm80ILi4ELi1ELb0EN4cute5tupleIJNS5_1CILi128EEENS7_ILi48EEENS7_ILi96EEEEEELi96ENS_10bfloat16_tEfNS_4arch4Sm80ELb1ELb0ELb1ELb1ELb0ELb0ELb1ELb1EEENS1_21CollectiveEpilogueFwdINS6_IJS8_SA_S9_EEENS6_IJNS7_ILi1EEESI_SI_EEESC_SE_Li128ELb1ELb1ELb1ELb0EEENS1_36VarlenDynamicPersistentTileSchedulerILi128ELi48ELi128ELi128ELb1ELb1ELb0ELb1ELb1ELb1EEEEEEEEEvNT_6ParamsE)
        /*0134*/ 	.word	0x00000000


	//----- nvinfo : EIATTR_MIN_STACK_SIZE
	.align		4
.L_62:
        /*0138*/ 	.byte	0x04, 0x12
        /*013a*/ 	.short	(.L_64 - .L_63)
	.align		4
.L_63:
        /*013c*/ 	.word	index@(_ZN7cutlass13device_kernelIN5flash19enable_sm80_to_sm89INS1_16FlashAttnFwdSm80INS1_25CollectiveMainloopFwdSm80ILi4ELi1ELb0EN4cute5tupleIJNS5_1CILi128EEENS7_ILi48EEENS7_ILi96EEEEEELi96ENS_10bfloat16_tEfNS_4arch4Sm80ELb1ELb0ELb1ELb1ELb0ELb1ELb1ELb1EEENS1_21CollectiveEpilogueFwdINS6_IJS8_SA_S9_EEENS6_IJNS7_ILi1EEESI_SI_EEESC_SE_Li128ELb1ELb1ELb1ELb0EEENS1_36VarlenDynamicPersistentTileSchedulerILi128ELi48ELi128ELi128ELb1ELb1ELb0ELb1ELb1ELb1EEEEEEEEEvNT_6ParamsE)
        /*0140*/ 	.word	0x00000000
.L_64:


//--------------------- .nv.compat                --------------------------
	.section	.nv.compat,"",@"SHT_CUDA_COMPAT_INFO"
	.align	4
        /*0000*/ 	.byte	0x02, 0x09, 0x01, 0x00, 0x02, 0x02, 0x01, 0x00, 0x02, 0x05, 0x05, 0x00, 0x03, 0x07, 0x01, 0x01
        /*0010*/ 	.byte	0x02, 0x03, 0x00, 0x00, 0x02, 0x06, 0x01, 0x00, 0x04, 0x0b, 0x08, 0x00, 0x00, 0x00, 0x00, 0x00
        /*0020*/ 	.byte	0x00, 0x00, 0x00, 0x00


//--------------------- .nv.info._ZN7cutlass13device_kernelIN5flash19enable_sm80_to_sm89INS1_16FlashAttnFwdSm80INS1_25CollectiveMainloopFwdSm80ILi4ELi1ELb0EN4cute5tupleIJNS5_1CILi128EEENS7_ILi64EEENS7_ILi96EEEEEELi96ENS_10bfloat16_tEfNS_4arch4Sm80ELb0ELb0ELb1ELb0ELb0ELb0ELb1ELb1EEENS1_21CollectiveEpilogueFwdINS6_IJS8_SA_S9_EEENS6_IJNS7_ILi1EEESI_SI_EEESC_SE_Li128ELb0ELb1ELb1ELb0EEENS1_19SingleTileSchedulerILb0ELb1ELb1ELi128EEEEEEEEEvNT_6ParamsE --------------------------
	.section	.nv.info._ZN7cutlass13device_kernelIN5flash19enable_sm80_to_sm89INS1_16FlashAttnFwdSm80INS1_25CollectiveMainloopFwdSm80ILi4ELi1ELb0EN4cute5tupleIJNS5_1CILi128EEENS7_ILi64EEENS7_ILi96EEEEEELi96ENS_10bfloat16_tEfNS_4arch4Sm80ELb0ELb0ELb1ELb0ELb0ELb0ELb1ELb1EEENS1_21CollectiveEpilogueFwdINS6_IJS8_SA_S9_EEENS6_IJNS7_ILi1EEESI_SI_EEESC_SE_Li128ELb0ELb1ELb1ELb0EEENS1_19SingleTileSchedulerILb0ELb1ELb1ELi128EEEEEEEEEvNT_6ParamsE,"",@"SHT_CUDA_INFO"
	.sectionflags	@""
	.align	4


	//----- nvinfo : EIATTR_CUDA_API_VERSION
	.align		4
        /*0000*/ 	.byte	0x04, 0x37
        /*0002*/ 	.short	(.L_66 - .L_65)
.L_65:
        /*0004*/ 	.word	0x00000082


	//----- nvinfo : EIATTR_KPARAM_INFO
	.align		4
.L_66:
        /*0008*/ 	.byte	0x04, 0x17
        /*000a*/ 	.short	(.L_68 - .L_67)
.L_67:
        /*000c*/ 	.word	0x00000000
        /*0010*/ 	.short	0x0000
        /*0012*/ 	.short	0x0000
        /*0014*/ 	.byte	0x00, 0xf0, 0x61, 0x10


	//----- nvinfo : EIATTR_SPARSE_MMA_MASK
	.align		4
.L_68:
        /*0018*/ 	.byte	0x03, 0x50
        /*001a*/ 	.short	0x0000


	//----- nvinfo : EIATTR_MAXREG_COUNT
	.align		4
        /*001c*/ 	.byte	0x03, 0x1b
        /*001e*/ 	.short	0x00ff


	//----- nvinfo : EIATTR_MERCURY_ISA_VERSION
	.align		4
        /*0020*/ 	.byte	0x03, 0x5f
        /*0022*/ 	.short	0x0101


	//----- nvinfo : EIATTR_EXIT_INSTR_OFFSETS
	.align		4
        /*0024*/ 	.byte	0x04, 0x1c
        /*0026*/ 	.short	(.L_70 - .L_69)


	//   ....[0]....
.L_69:
        /*0028*/ 	.word	0x00000010


	//----- nvinfo : EIATTR_MAX_THREADS
	.align		4
.L_70:
        /*002c*/ 	.byte	0x04, 0x05
        /*002e*/ 	.short	(.L_72 - .L_71)
.L_71:
        /*0030*/ 	.word	0x00000080
        /*0034*/ 	.word	0x00000001
        /*0038*/ 	.word	0x00000001


	//----- nvinfo : EIATTR_CBANK_PARAM_SIZE
	.align		4
.L_72:
        /*003c*/ 	.byte	0x03, 0x19
        /*003e*/ 	.short	0x0418


	//----- nvinfo : EIATTR_PARAM_CBANK
	.align		4
        /*0040*/ 	.byte	0x04, 0x0a
        /*0042*/ 	.short	(.L_74 - .L_73)
	.align		4
.L_73:
        /*0044*/ 	.word	index@(.nv.constant0._ZN7cutlass13device_kernelIN5flash19enable_sm80_to_sm89INS1_16FlashAttnFwdSm80INS1_25CollectiveMainloopFwdSm80ILi4ELi1ELb0EN4cute5tupleIJNS5_1CILi128EEENS7_ILi64EEENS7_ILi96EEEEEELi96ENS_10bfloat16_tEfNS_4arch4Sm80ELb0ELb0ELb1ELb0ELb0ELb0ELb1ELb1EEENS1_21CollectiveEpilogueFwdINS6_IJS8_SA_S9_EEENS6_IJNS7_ILi1EEESI_SI_EEESC_SE_Li128ELb0ELb1ELb1ELb0EEENS1_19SingleTileSchedulerILb0ELb1ELb1ELi128EEEEEEEEEvNT_6ParamsE)
        /*0048*/ 	.short	0x0210
        /*004a*/ 	.short	0x0418


	//----- nvinfo : EIATTR_SW_WAR
	.align		4
.L_74:
        /*004c*/ 	.byte	0x04, 0x36
        /*004e*/ 	.short	(.L_76 - .L_75)
.L_75:
        /*0050*/ 	.word	0x00000008
.L_76:


//--------------------- .nv.info._ZN7cutlass13device_kernelIN5flash19enable_sm80_to_sm89INS1_16FlashAttnFwdSm80INS1_25CollectiveMainloopFwdSm80ILi4ELi1ELb0EN4cute5tupleIJNS5_1CILi128EEENS7_ILi48EEENS7_ILi96EEEEEELi96ENS_10bfloat16_tEfNS_4arch4Sm80ELb0ELb0ELb1ELb1ELb0ELb0ELb1ELb1EEENS1_21CollectiveEpilogueFwdINS6_IJS8_SA_S9_EEENS6_IJNS7_ILi1EEESI_SI_EEESC_SE_Li128ELb1ELb1ELb1ELb0EEENS1_36VarlenDynamicPersistentTileSchedulerILi128ELi48ELi128ELi128ELb1ELb1ELb0ELb0ELb1ELb1EEEEEEEEEvNT_6ParamsE --------------------------
	.section	.nv.info._ZN7cutlass13device_kernelIN5flash19enable_sm80_to_sm89INS1_16FlashAttnFwdSm80INS1_25CollectiveMainloopFwdSm80ILi4ELi1ELb0EN4cute5tupleIJNS5_1CILi128EEENS7_ILi48EEENS7_ILi96EEEEEELi96ENS_10bfloat16_tEfNS_4arch4Sm80ELb0ELb0ELb1ELb1ELb0ELb0ELb1ELb1EEENS1_21CollectiveEpilogueFwdINS6_IJS8_SA_S9_EEENS6_IJNS7_ILi1EEESI_SI_EEESC_SE_Li128ELb1ELb1ELb1ELb0EEENS1_36VarlenDynamicPersistentTileSchedulerILi128ELi48ELi128ELi128ELb1ELb1ELb0ELb0ELb1ELb1EEEEEEEEEvNT_6ParamsE,"",@"SHT_CUDA_INFO"
	.sectionflags	@""
	.align	4


	//----- nvinfo : EIATTR_CUDA_API_VERSION
	.align		4
        /*0000*/ 	.byte	0x04, 0x37
        /*0002*/ 	.short	(.L_78 - .L_77)
.L_77:
        /*0004*/ 	.word	0x00000082


	//----- nvinfo : EIATTR_KPARAM_INFO
	.align		4
.L_78:
        /*0008*/ 	.byte	0x04, 0x17
        /*000a*/ 	.short	(.L_80 - .L_79)
.L_79:
        /*000c*/ 	.word	0x00000000
        /*0010*/ 	.short	0x0000
        /*0012*/ 	.short	0x0000
        /*0014*/ 	.byte	0x00, 0xf0, 0xe1, 0x10


	//----- nvinfo : EIATTR_SPARSE_MMA_MASK
	.align		4
.L_80:
        /*0018*/ 	.byte	0x03, 0x50
        /*001a*/ 	.short	0x0000


	//----- nvinfo : EIATTR_MAXREG_COUNT
	.align		4
        /*001c*/ 	.byte	0x03, 0x1b
        /*001e*/ 	.short	0x00ff


	//----- nvinfo : EIATTR_MERCURY_ISA_VERSION
	.align		4
        /*0020*/ 	.byte	0x03, 0x5f
        /*0022*/ 	.short	0x0101


	//----- nvinfo : EIATTR_EXIT_INSTR_OFFSETS
	.align		4
        /*0024*/ 	.byte	0x04, 0x1c
        /*0026*/ 	.short	(.L_82 - .L_81)


	//   ....[0]....
.L_81:
        /*0028*/ 	.word	0x00000010


	//----- nvinfo : EIATTR_MAX_THREADS
	.align		4
.L_82:
        /*002c*/ 	.byte	0x04, 0x05
        /*002e*/ 	.short	(.L_84 - .L_83)
.L_83:
        /*0030*/ 	.word	0x00000080
        /*0034*/ 	.word	0x00000001
        /*0038*/ 	.word	0x00000001


	//----- nvinfo : EIATTR_CBANK_PARAM_SIZE
	.align		4
.L_84:
        /*003c*/ 	.byte	0x03, 0x19
        /*003e*/ 	.short	0x0438


	//----- nvinfo : EIATTR_PARAM_CBANK
	.align		4
        /*0040*/ 	.byte	0x04, 0x0a
        /*0042*/ 	.short	(.L_86 - .L_85)
	.align		4
.L_85:
        /*0044*/ 	.word	index@(.nv.constant0._ZN7cutlass13device_kernelIN5flash19enable_sm80_to_sm89INS1_16FlashAttnFwdSm80INS1_25CollectiveMainloopFwdSm80ILi4ELi1ELb0EN4cute5tupleIJNS5_1CILi128EEENS7_ILi48EEENS7_ILi96EEEEEELi96ENS_10bfloat16_tEfNS_4arch4Sm80ELb0ELb0ELb1ELb1ELb0ELb0ELb1ELb1EEENS1_21CollectiveEpilogueFwdINS6_IJS8_SA_S9_EEENS6_IJNS7_ILi1EEESI_SI_EEESC_SE_Li128ELb1ELb1ELb1ELb0EEENS1_36VarlenDynamicPersistentTileSchedulerILi128ELi48ELi128ELi128ELb1ELb1ELb0ELb0ELb1ELb1EEEEEEEEEvNT_6ParamsE)
        /*0048*/ 	.short	0x0210
        /*004a*/ 	.short	0x0438


	//----- nvinfo : EIATTR_SW_WAR
	.align		4
.L_86:
        /*004c*/ 	.byte	0x04, 0x36
        /*004e*/ 	.short	(.L_88 - .L_87)
.L_87:
        /*0050*/ 	.word	0x00000008
.L_88:


//--------------------- .nv.info._ZN7cutlass13device_kernelIN5flash19enable_sm80_to_sm89INS1_16FlashAttnFwdSm80INS1_25CollectiveMainloopFwdSm80ILi4ELi1ELb0EN4cute5tupleIJNS5_1CILi128EEENS7_ILi48EEENS7_ILi96EEEEEELi96ENS_10bfloat16_tEfNS_4arch4Sm80ELb0ELb0ELb1ELb1ELb0ELb1ELb1ELb1EEENS1_21CollectiveEpilogueFwdINS6_IJS8_SA_S9_EEENS6_IJNS7_ILi1EEESI_SI_EEESC_SE_Li128ELb1ELb1ELb1ELb0EEENS1_36VarlenDynamicPersistentTileSchedulerILi128ELi48ELi128ELi128ELb1ELb1ELb0ELb0ELb1ELb1EEEEEEEEEvNT_6ParamsE --------------------------
	.section	.nv.info._ZN7cutlass13device_kernelIN5flash19enable_sm80_to_sm89INS1_16FlashAttnFwdSm80INS1_25CollectiveMainloopFwdSm80ILi4ELi1ELb0EN4cute5tupleIJNS5_1CILi128EEENS7_ILi48EEENS7_ILi96EEEEEELi96ENS_10bfloat16_tEfNS_4arch4Sm80ELb0ELb0ELb1ELb1ELb0ELb1ELb1ELb1EEENS1_21CollectiveEpilogueFwdINS6_IJS8_SA_S9_EEENS6_IJNS7_ILi1EEESI_SI_EEESC_SE_Li128ELb1ELb1ELb1ELb0EEENS1_36VarlenDynamicPersistentTileSchedulerILi128ELi48ELi128ELi128ELb1ELb1ELb0ELb0ELb1ELb1EEEEEEEEEvNT_6ParamsE,"",@"SHT_CUDA_INFO"
	.sectionflags	@""
	.align	4


	//----- nvinfo : EIATTR_CUDA_API_VERSION
	.align		4
        /*0000*/ 	.byte	0x04, 0x37
        /*0002*/ 	.short	(.L_90 - .L_89)
.L_89:
        /*0004*/ 	.word	0x00000082


	//----- nvinfo : EIATTR_KPARAM_INFO
	.align		4
.L_90:
        /*0008*/ 	.byte	0x04, 0x17
        /*000a*/ 	.short	(.L_92 - .L_91)
.L_91:
        /*000c*/ 	.word	0x00000000
        /*0010*/ 	.short	0x0000
        /*0012*/ 	.short	0x0000
        /*0014*/ 	.byte	0x00, 0xf0, 0xe1, 0x10


	//----- nvinfo : EIATTR_SPARSE_MMA_MASK
	.align		4
.L_92:
        /*0018*/ 	.byte	0x03, 0x50
        /*001a*/ 	.short	0x0000


	//----- nvinfo : EIATTR_MAXREG_COUNT
	.align		4
        /*001c*/ 	.byte	0x03, 0x1b
        /*001e*/ 	.short	0x00ff


	//----- nvinfo : EIATTR_MERCURY_ISA_VERSION
	.align		4
        /*0020*/ 	.byte	0x03, 0x5f
        /*0022*/ 	.short	0x0101


	//----- nvinfo : EIATTR_EXIT_INSTR_OFFSETS
	.align		4
        /*0024*/ 	.byte	0x04, 0x1c
        /*0026*/ 	.short	(.L_94 - .L_93)


	//   ....[0]....
.L_93:
        /*0028*/ 	.word	0x00000010


	//----- nvinfo : EIATTR_MAX_THREADS
	.align		4
.L_94:
        /*002c*/ 	.byte	0x04, 0x05
        /*002e*/ 	.short	(.L_96 - .L_95)
.L_95:
        /*0030*/ 	.word	0x00000080
        /*0034*/ 	.word	0x00000001
        /*0038*/ 	.word	0x00000001


	//----- nvinfo : EIATTR_CBANK_PARAM_SIZE
	.align		4
.L_96:
        /*003c*/ 	.byte	0x03, 0x19
        /*003e*/ 	.short	0x0438


	//----- nvinfo : EIATTR_PARAM_CBANK
	.align		4
        /*0040*/ 	.byte	0x04, 0x0a
        /*0042*/ 	.short	(.L_98 - .L_97)
	.align		4
.L_97:
        /*0044*/ 	.word	index@(.nv.constant0._ZN7cutlass13device_kernelIN5flash19enable_sm80_to_sm89INS1_16FlashAttnFwdSm80INS1_25CollectiveMainloopFwdSm80ILi4ELi1ELb0EN4cute5tupleIJNS5_1CILi128EEENS7_ILi48EEENS7_ILi96EEEEEELi96ENS_10bfloat16_tEfNS_4arch4Sm80ELb0ELb0ELb1ELb1ELb0ELb1ELb1ELb1EEENS1_21CollectiveEpilogueFwdINS6_IJS8_SA_S9_EEENS6_IJNS7_ILi1EEESI_SI_EEESC_SE_Li128ELb1ELb1ELb1ELb0EEENS1_36VarlenDynamicPersistentTileSchedulerILi128ELi48ELi128ELi128ELb1ELb1ELb0ELb0ELb1ELb1EEEEEEEEEvNT_6ParamsE)
        /*0048*/ 	.short	0x0210
        /*004a*/ 	.short	0x0438


	//----- nvinfo : EIATTR_SW_WAR
	.align		4
.L_98:
        /*004c*/ 	.byte	0x04, 0x36
        /*004e*/ 	.short	(.L_100 - .L_99)
.L_99:
        /*0050*/ 	.word	0x00000008
.L_100:


//--------------------- .nv.info._ZN7cutlass13device_kernelIN5flash19enable_sm80_to_sm89INS1_16FlashAttnFwdSm80INS1_25CollectiveMainloopFwdSm80ILi4ELi1ELb0EN4cute5tupleIJNS5_1CILi128EEENS7_ILi48EEENS7_ILi96EEEEEELi96ENS_10bfloat16_tEfNS_4arch4Sm80ELb0ELb1ELb1ELb0ELb0ELb0ELb1ELb1EEENS1_21CollectiveEpilogueFwdINS6_IJS8_SA_S9_EEENS6_IJNS7_ILi1EEESI_SI_EEESC_SE_Li128ELb0ELb1ELb1ELb0EEENS1_19SingleTileSchedulerILb0ELb1ELb1ELi128EEEEEEEEEvNT_6ParamsE --------------------------
	.section	.nv.info._ZN7cutlass13device_kernelIN5flash19enable_sm80_to_sm89INS1_16FlashAttnFwdSm80INS1_25CollectiveMainloopFwdSm80ILi4ELi1ELb0EN4cute5tupleIJNS5_1CILi128EEENS7_ILi48EEENS7_ILi96EEEEEELi96ENS_10bfloat16_tEfNS_4arch4Sm80ELb0ELb1ELb1ELb0ELb0ELb0ELb1ELb1EEENS1_21CollectiveEpilogueFwdINS6_IJS8_SA_S9_EEENS6_IJNS7_ILi1EEESI_SI_EEESC_SE_Li128ELb0ELb1ELb1ELb0EEENS1_19SingleTileSchedulerILb0ELb1ELb1ELi128EEEEEEEEEvNT_6ParamsE,"",@"SHT_CUDA_INFO"
	.sectionflags	@""
	.align	4


	//----- nvinfo : EIATTR_CUDA_API_VERSION
	.align		4
        /*0000*/ 	.byte	0x04, 0x37
        /*0002*/ 	.short	(.L_102 - .L_101)
.L_101:
        /*0004*/ 	.word	0x00000082


	//----- nvinfo : EIATTR_KPARAM_INFO
	.align		4
.L_102:
        /*0008*/ 	.byte	0x04, 0x17
        /*000a*/ 	.short	(.L_104 - .L_103)
.L_103:
        /*000c*/ 	.word	0x00000000
        /*0010*/ 	.short	0x0000
        /*0012*/ 	.short	0x0000
        /*0014*/ 	.byte	0x00, 0xf0, 0x61, 0x10


	//----- nvinfo : EIATTR_SPARSE_MMA_MASK
	.align		4
.L_104:
        /*0018*/ 	.byte	0x03, 0x50
        /*001a*/ 	.short	0x0000


	//----- nvinfo : EIATTR_MAXREG_COUNT
	.align		4
        /*001c*/ 	.byte	0x03, 0x1b
        /*001e*/ 	.short	0x00ff


	//----- nvinfo : EIATTR_MERCURY_ISA_VERSION
	.align		4
        /*0020*/ 	.byte	0x03, 0x5f
        /*0022*/ 	.short	0x0101


	//----- nvinfo : EIATTR_EXIT_INSTR_OFFSETS
	.align		4
        /*0024*/ 	.byte	0x04, 0x1c
        /*0026*/ 	.short	(.L_106 - .L_105)


	//   ....[0]....
.L_105:
        /*0028*/ 	.word	0x00000010


	//----- nvinfo : EIATTR_MAX_THREADS
	.align		4
.L_106:
        /*002c*/ 	.byte	0x04, 0x05
        /*002e*/ 	.short	(.L_108 - .L_107)
.L_107:
        /*0030*/ 	.word	0x00000080
        /*0034*/ 	.word	0x00000001
        /*0038*/ 	.word	0x00000001


	//----- nvinfo : EIATTR_CBANK_PARAM_SIZE
	.align		4
.L_108:
        /*003c*/ 	.byte	0x03, 0x19
        /*003e*/ 	.short	0x0418


	//----- nvinfo : EIATTR_PARAM_CBANK
	.align		4
        /*0040*/ 	.byte	0x04, 0x0a
        /*0042*/ 	.short	(.L_110 - .L_109)
	.align		4
.L_109:
        /*0044*/ 	.word	index@(.nv.constant0._ZN7cutlass13device_kernelIN5flash19enable_sm80_to_sm89INS1_16FlashAttnFwdSm80INS1_25CollectiveMainloopFwdSm80ILi4ELi1ELb0EN4cute5tupleIJNS5_1CILi128EEENS7_ILi48EEENS7_ILi96EEEEEELi96ENS_10bfloat16_tEfNS_4arch4Sm80ELb0ELb1ELb1ELb0ELb0ELb0ELb1ELb1EEENS1_21CollectiveEpilogueFwdINS6_IJS8_SA_S9_EEENS6_IJNS7_ILi1EEESI_SI_EEESC_SE_Li128ELb0ELb1ELb1ELb0EEENS1_19SingleTileSchedulerILb0ELb1ELb1ELi128EEEEEEEEEvNT_6ParamsE)
        /*0048*/ 	.short	0x0210
        /*004a*/ 	.short	0x0418


	//----- nvinfo : EIATTR_SW_WAR
	.align		4
.L_110:
        /*004c*/ 	.byte	0x04, 0x36
        /*004e*/ 	.short	(.L_112 - .L_111)
.L_111:
        /*0050*/ 	.word	0x00000008
.L_112:


//--------------------- .nv.info._ZN7cutlass13device_kernelIN5flash19enable_sm80_to_sm89INS1_16FlashAttnFwdSm80INS1_25CollectiveMainloopFwdSm80ILi4ELi1ELb0EN4cute5tupleIJNS5_1CILi128EEENS7_ILi48EEENS7_ILi96EEEEEELi96ENS_10bfloat16_tEfNS_4arch4Sm80ELb0ELb1ELb1ELb1ELb0ELb0ELb1ELb1EEENS1_21CollectiveEpilogueFwdINS6_IJS8_SA_S9_EEENS6_IJNS7_ILi1EEESI_SI_EEESC_SE_Li128ELb1ELb1ELb1ELb0EEENS1_36VarlenDynamicPersistentTileSchedulerILi128ELi48ELi128ELi128ELb1ELb1ELb0ELb1ELb0ELb1EEEEEEEEEvNT_6ParamsE --------------------------
	.section	.nv.info._ZN7cutlass13device_kernelIN5flash19enable_sm80_to_sm89INS1_16FlashAttnFwdSm80INS1_25CollectiveMainloopFwdSm80ILi4ELi1ELb0EN4cute5tupleIJNS5_1CILi128EEENS7_ILi48EEENS7_ILi96EEEEEELi96ENS_10bfloat16_tEfNS_4arch4Sm80ELb0ELb1ELb1ELb1ELb0ELb0ELb1ELb1EEENS1_21CollectiveEpilogueFwdINS6_IJS8_SA_S9_EEENS6_IJNS7_ILi1EEESI_SI_EEESC_SE_Li128ELb1ELb1ELb1ELb0EEENS1_36VarlenDynamicPersistentTileSchedulerILi128ELi48ELi128ELi128ELb1ELb1ELb0ELb1ELb0ELb1EEEEEEEEEvNT_6ParamsE,"",@"SHT_CUDA_INFO"
	.sectionflags	@""
	.align	4


	//----- nvinfo : EIATTR_CUDA_API_VERSION
	.align		4
        /*0000*/ 	.byte	0x04, 0x37
        /*0002*/ 	.short	(.L_114 - .L_113)
.L_113:
        /*0004*/ 	.word	0x00000082


	//----- nvinfo : EIATTR_KPARAM_INFO
	.align		4
.L_114:
        /*0008*/ 	.byte	0x04, 0x17
        /*000a*/ 	.short	(.L_116 - .L_115)
.L_115:
        /*000c*/ 	.word	0x00000000
        /*0010*/ 	.short	0x0000
        /*0012*/ 	.short	0x0000
        /*0014*/ 	.byte	0x00, 0xf0, 0xe1, 0x10


	//----- nvinfo : EIATTR_SPARSE_MMA_MASK
	.align		4
.L_116:
        /*0018*/ 	.byte	0x03, 0x50
        /*001a*/ 	.short	0x0000


	//----- nvinfo : EIATTR_MAXREG_COUNT
	.align		4
        /*001c*/ 	.byte	0x03, 0x1b
        /*001e*/ 	.short	0x00ff


	//----- nvinfo : EIATTR_MERCURY_ISA_VERSION
	.align		4
        /*0020*/ 	.byte	0x03, 0x5f
        /*0022*/ 	.short	0x0101


	//----- nvinfo : EIATTR_EXIT_INSTR_OFFSETS
	.align		4
        /*0024*/ 	.byte	0x04, 0x1c
        /*0026*/ 	.short	(.L_118 - .L_117)


	//   ....[0]....
.L_117:
        /*0028*/ 	.word	0x00000010


	//----- nvinfo : EIATTR_MAX_THREADS
	.align		4
.L_118:
        /*002c*/ 	.byte	0x04, 0x05
        /*002e*/ 	.short	(.L_120 - .L_119)
.L_119:
        /*0030*/ 	.word	0x00000080
        /*0034*/ 	.word	0x00000001
        /*0038*/ 	.word	0x00000001


	//----- nvinfo : EIATTR_CBANK_PARAM_SIZE
	.align		4
.L_120:
        /*003c*/ 	.byte	0x03, 0x19
        /*003e*/ 	.short	0x0438


	//----- nvinfo : EIATTR_PARAM_CBANK
	.align		4
        /*0040*/ 	.byte	0x04, 0x0a
        /*0042*/ 	.short	(.L_122 - .L_121)
	.align		4
.L_121:
        /*0044*/ 	.word	index@(.nv.constant0._ZN7cutlass13device_kernelIN5flash19enable_sm80_to_sm89INS1_16FlashAttnFwdSm80INS1_25CollectiveMainloopFwdSm80ILi4ELi1ELb0EN4cute5tupleIJNS5_1CILi128EEENS7_ILi48EEENS7_ILi96EEEEEELi96ENS_10bfloat16_tEfNS_4arch4Sm80ELb0ELb1ELb1ELb1ELb0ELb0ELb1ELb1EEENS1_21CollectiveEpilogueFwdINS6_IJS8_SA_S9_EEENS6_IJNS7_ILi1EEESI_SI_EEESC_SE_Li128ELb1ELb1ELb1ELb0EEENS1_36VarlenDynamicPersistentTileSchedulerILi128ELi48ELi128ELi128ELb1ELb1ELb0ELb1ELb0ELb1EEEEEEEEEvNT_6ParamsE)
        /*0048*/ 	.short	0x0210
        /*004a*/ 	.short	0x0438


	//----- nvinfo : EIATTR_SW_WAR
	.align		4
.L_122:
        /*004c*/ 	.byte	0x04, 0x36
        /*004e*/ 	.short	(.L_124 - .L_123)
.L_123:
        /*0050*/ 	.word	0x00000008
.L_124:


//--------------------- .nv.info._ZN7cutlass13device_kernelIN5flash19enable_sm80_to_sm89INS1_16FlashAttnFwdSm80INS1_25CollectiveMainloopFwdSm80ILi4ELi1ELb0EN4cute5tupleIJNS5_1CILi128EEENS7_ILi48EEENS7_ILi96EEEEEELi96ENS_10bfloat16_tEfNS_4arch4Sm80ELb0ELb1ELb1ELb1ELb0ELb1ELb1ELb1EEENS1_21CollectiveEpilogueFwdINS6_IJS8_SA_S9_EEENS6_IJNS7_ILi1EEESI_SI_EEESC_SE_Li128ELb1ELb1ELb1ELb0EEENS1_36VarlenDynamicPersistentTileSchedulerILi128ELi48ELi128ELi128ELb1ELb1ELb0ELb1ELb0ELb1EEEEEEEEEvNT_6ParamsE --------------------------
	.section	.nv.info._ZN7cutlass13device_kernelIN5flash19enable_sm80_to_sm89INS1_16FlashAttnFwdSm80INS1_25CollectiveMainloopFwdSm80ILi4ELi1ELb0EN4cute5tupleIJNS5_1CILi128EEENS7_ILi48EEENS7_ILi96EEEEEELi96ENS_10bfloat16_tEfNS_4arch4Sm80ELb0ELb1ELb1ELb1ELb0ELb1ELb1ELb1EEENS1_21CollectiveEpilogueFwdINS6_IJS8_SA_S9_EEENS6_IJNS7_ILi1EEESI_SI_EEESC_SE_Li128ELb1ELb1ELb1ELb0EEENS1_36VarlenDynamicPersistentTileSchedulerILi128ELi48ELi128ELi128ELb1ELb1ELb0ELb1ELb0ELb1EEEEEEEEEvNT_6ParamsE,"",@"SHT_CUDA_INFO"
	.sectionflags	@""
	.align	4


	//----- nvinfo : EIATTR_CUDA_API_VERSION
	.align		4
        /*0000*/ 	.byte	0x04, 0x37
        /*0002*/ 	.short	(.L_126 - .L_125)
.L_125:
        /*0004*/ 	.word	0x00000082


	//----- nvinfo : EIATTR_KPARAM_INFO
	.align		4
.L_126:
        /*0008*/ 	.byte	0x04, 0x17
        /*000a*/ 	.short	(.L_128 - .L_127)
.L_127:
        /*000c*/ 	.word	0x00000000
        /*0010*/ 	.short	0x0000
        /*0012*/ 	.short	0x0000
        /*0014*/ 	.byte	0x00, 0xf0, 0xe1, 0x10


	//----- nvinfo : EIATTR_SPARSE_MMA_MASK
	.align		4
.L_128:
        /*0018*/ 	.byte	0x03, 0x50
        /*001a*/ 	.short	0x0000


	//----- nvinfo : EIATTR_MAXREG_COUNT
	.align		4
        /*001c*/ 	.byte	0x03, 0x1b
        /*001e*/ 	.short	0x00ff


	//----- nvinfo : EIATTR_MERCURY_ISA_VERSION
	.align		4
        /*0020*/ 	.byte	0x03, 0x5f
        /*0022*/ 	.short	0x0101


	//----- nvinfo : EIATTR_EXIT_INSTR_OFFSETS
	.align		4
        /*0024*/ 	.byte	0x04, 0x1c
        /*0026*/ 	.short	(.L_130 - .L_129)


	//   ....[0]....
.L_129:
        /*0028*/ 	.word	0x00000010


	//----- nvinfo : EIATTR_MAX_THREADS
	.align		4
.L_130:
        /*002c*/ 	.byte	0x04, 0x05
        /*002e*/ 	.short	(.L_132 - .L_131)
.L_131:
        /*0030*/ 	.word	0x00000080
        /*0034*/ 	.word	0x00000001
        /*0038*/ 	.word	0x00000001


	//----- nvinfo : EIATTR_CBANK_PARAM_SIZE
	.align		4
.L_132:
        /*003c*/ 	.byte	0x03, 0x19
        /*003e*/ 	.short	0x0438


	//----- nvinfo : EIATTR_PARAM_CBANK
	.align		4
        /*0040*/ 	.byte	0x04, 0x0a
        /*0042*/ 	.short	(.L_134 - .L_133)
	.align		4
.L_133:
        /*0044*/ 	.word	index@(.nv.constant0._ZN7cutlass13device_kernelIN5flash19enable_sm80_to_sm89INS1_16FlashAttnFwdSm80INS1_25CollectiveMainloopFwdSm80ILi4ELi1ELb0EN4cute5tupleIJNS5_1CILi128EEENS7_ILi48EEENS7_ILi96EEEEEELi96ENS_10bfloat16_tEfNS_4arch4Sm80ELb0ELb1ELb1ELb1ELb0ELb1ELb1ELb1EEENS1_21CollectiveEpilogueFwdINS6_IJS8_SA_S9_EEENS6_IJNS7_ILi1EEESI_SI_EEESC_SE_Li128ELb1ELb1ELb1ELb0EEENS1_36VarlenDynamicPersistentTileSchedulerILi128ELi48ELi128ELi128ELb1ELb1ELb0ELb1ELb0ELb1EEEEEEEEEvNT_6ParamsE)
        /*0048*/ 	.short	0x0210
        /*004a*/ 	.short	0x0438


	//----- nvinfo : EIATTR_SW_WAR
	.align		4
.L_134:
        /*004c*/ 	.byte	0x04, 0x36
        /*004e*/ 	.short	(.L_136 - .L_135)
.L_135:
        /*0050*/ 	.word	0x00000008
.L_136:


//--------------------- .nv.info._ZN7cutlass13device_kernelIN5flash19enable_sm80_to_sm89INS1_16FlashAttnFwdSm80INS1_25CollectiveMainloopFwdSm80ILi4ELi1ELb0EN4cute5tupleIJNS5_1CILi128EEENS7_ILi64EEENS7_ILi96EEEEEELi96ENS_10bfloat16_tEfNS_4arch4Sm80ELb1ELb0ELb1ELb0ELb0ELb0ELb1ELb1EEENS1_21CollectiveEpilogueFwdINS6_IJS8_SA_S9_EEENS6_IJNS7_ILi1EEESI_SI_EEESC_SE_Li128ELb0ELb1ELb1ELb0EEENS1_30DynamicPersistentTileSchedulerILi128ELi128ELb1ELb1ELb0EEEEEEEEEvNT_6ParamsE --------------------------
	.section	.nv.info._ZN7cutlass13device_kernelIN5flash19enable_sm80_to_sm89INS1_16FlashAttnFwdSm80INS1_25CollectiveMainloopFwdSm80ILi4ELi1ELb0EN4cute5tupleIJNS5_1CILi128EEENS7_ILi64EEENS7_ILi96EEEEEELi96ENS_10bfloat16_tEfNS_4arch4Sm80ELb1ELb0ELb1ELb0ELb0ELb0ELb1ELb1EEENS1_21CollectiveEpilogueFwdINS6_IJS8_SA_S9_EEENS6_IJNS7_ILi1EEESI_SI_EEESC_SE_Li128ELb0ELb1ELb1ELb0EEENS1_30DynamicPersistentTileSchedulerILi128ELi128ELb1ELb1ELb0EEEEEEEEEvNT_6ParamsE,"",@"SHT_CUDA_INFO"
	.sectionflags	@""
	.align	4


	//----- nvinfo : EIATTR_CUDA_API_VERSION
	.align		4
        /*0000*/ 	.byte	0x04, 0x37
        /*0002*/ 	.short	(.L_138 - .L_137)
.L_137:
        /*0004*/ 	.word	0x00000082


	//----- nvinfo : EIATTR_KPARAM_INFO
	.align		4
.L_138:
        /*0008*/ 	.byte	0x04, 0x17
        /*000a*/ 	.short	(.L_140 - .L_139)
.L_139:
        /*000c*/ 	.word	0x00000000
        /*0010*/ 	.short	0x0000
        /*0012*/ 	.short	0x0000
        /*0014*/ 	.byte	0x00, 0xf0, 0xa1, 0x10


	//----- nvinfo : EIATTR_SPARSE_MMA_MASK
	.align		4
.L_140:
        /*0018*/ 	.byte	0x03, 0x50
        /*001a*/ 	.short	0x0000


	//----- nvinfo : EIATTR_MAXREG_COUNT
	.align		4
        /*001c*/ 	.byte	0x03, 0x1b
        /*001e*/ 	.short	0x00ff


	//----- nvinfo : EIATTR_MERCURY_ISA_VERSION
	.align		4
        /*0020*/ 	.byte	0x03, 0x5f
        /*0022*/ 	.short	0x0101


	//----- nvinfo : EIATTR_EXIT_INSTR_OFFSETS
	.align		4
        /*0024*/ 	.byte	0x04, 0x1c
        /*0026*/ 	.short	(.L_142 - .L_141)


	//   ....[0]....
.L_141:
        /*0028*/ 	.word	0x00000010


	//----- nvinfo : EIATTR_MAX_THREADS
	.align		4
.L_142:
        /*002c*/ 	.byte	0x04, 0x05
        /*002e*/ 	.short	(.L_144 - .L_143)
.L_143:
        /*0030*/ 	.word	0x00000080
        /*0034*/ 	.word	0x00000001
        /*0038*/ 	.word	0x00000001


	//----- nvinfo : EIATTR_CBANK_PARAM_SIZE
	.align		4
.L_144:
        /*003c*/ 	.byte	0x03, 0x19
        /*003e*/ 	.short	0x0428


	//----- nvinfo : EIATTR_PARAM_CBANK
	.align		4
        /*0040*/ 	.byte	0x04, 0x0a
        /*0042*/ 	.short	(.L_146 - .L_145)
	.align		4
.L_145:
        /*0044*/ 	.word	index@(.nv.constant0._ZN7cutlass13device_kernelIN5flash19enable_sm80_to_sm89INS1_16FlashAttnFwdSm80INS1_25CollectiveMainloopFwdSm80ILi4ELi1ELb0EN4cute5tupleIJNS5_1CILi128EEENS7_ILi64EEENS7_ILi96EEEEEELi96ENS_10bfloat16_tEfNS_4arch4Sm80ELb1ELb0ELb1ELb0ELb0ELb0ELb1ELb1EEENS1_21CollectiveEpilogueFwdINS6_IJS8_SA_S9_EEENS6_IJNS7_ILi1EEESI_SI_EEESC_SE_Li128ELb0ELb1ELb1ELb0EEENS1_30DynamicPersistentTileSchedulerILi128ELi128ELb1ELb1ELb0EEEEEEEEEvNT_6ParamsE)
        /*0048*/ 	.short	0x0210
        /*004a*/ 	.short	0x0428


	//----- nvinfo : EIATTR_SW_WAR
	.align		4
.L_146:
        /*004c*/ 	.byte	0x04, 0x36
        /*004e*/ 	.short	(.L_148 - .L_147)
.L_147:
        /*0050*/ 	.word	0x00000008
.L_148:


//--------------------- .nv.info._ZN7cutlass13device_kernelIN5flash19enable_sm80_to_sm89INS1_16FlashAttnFwdSm80INS1_25CollectiveMainloopFwdSm80ILi4ELi1ELb0EN4cute5tupleIJNS5_1CILi128EEENS7_ILi48EEENS7_ILi96EEEEEELi96ENS_10bfloat16_tEfNS_4arch4Sm80ELb1ELb0ELb1ELb1ELb0ELb0ELb1ELb1EEENS1_21CollectiveEpilogueFwdINS6_IJS8_SA_S9_EEENS6_IJNS7_ILi1EEESI_SI_EEESC_SE_Li128ELb1ELb1ELb1ELb0EEENS1_36VarlenDynamicPersistentTileSchedulerILi128ELi48ELi128ELi128ELb1ELb1ELb0ELb1ELb1ELb1EEEEEEEEEvNT_6ParamsE --------------------------
	.section	.nv.info._ZN7cutlass13device_kernelIN5flash19enable_sm80_to_sm89INS1_16FlashAttnFwdSm80INS1_25CollectiveMainloopFwdSm80ILi4ELi1ELb0EN4cute5tupleIJNS5_1CILi128EEENS7_ILi48EEENS7_ILi96EEEEEELi96ENS_10bfloat16_tEfNS_4arch4Sm80ELb1ELb0ELb1ELb1ELb0ELb0ELb1ELb1EEENS1_21CollectiveEpilogueFwdINS6_IJS8_SA_S9_EEENS6_IJNS7_ILi1EEESI_SI_EEESC_SE_Li128ELb1ELb1ELb1ELb0EEENS1_36VarlenDynamicPersistentTileSchedulerILi128ELi48ELi128ELi128ELb1ELb1ELb0ELb1ELb1ELb1EEEEEEEEEvNT_6ParamsE,"",@"SHT_CUDA_INFO"
	.sectionflags	@""
	.align	4


	//----- nvinfo : EIATTR_CUDA_API_VERSION
	.align		4
        /*0000*/ 	.byte	0x04, 0x37
        /*0002*/ 	.short	(.L_150 - .L_149)
.L_149:
        /*0004*/ 	.word	0x00000082


	//----- nvinfo : EIATTR_KPARAM_INFO
	.align		4
.L_150:
        /*0008*/ 	.byte	0x04, 0x17
        /*000a*/ 	.short	(.L_152 - .L_151)
.L_151:
        /*000c*/ 	.word	0x00000000
        /*0010*/ 	.short	0x0000
        /*0012*/ 	.short	0x0000
        /*0014*/ 	.byte	0x00, 0xf0, 0xe1, 0x10


	//----- nvinfo : EIATTR_SPARSE_MMA_MASK
	.align		4
.L_152:
        /*0018*/ 	.byte	0x03, 0x50
        /*001a*/ 	.short	0x0000


	//----- nvinfo : EIATTR_MAXREG_COUNT
	.align		4
        /*001c*/ 	.byte	0x03, 0x1b
        /*001e*/ 	.short	0x00ff


	//----- nvinfo : EIATTR_MERCURY_ISA_VERSION
	.align		4
        /*0020*/ 	.byte	0x03, 0x5f
        /*0022*/ 	.short	0x0101


	//----- nvinfo : EIATTR_EXIT_INSTR_OFFSETS
	.align		4
        /*0024*/ 	.byte	0x04, 0x1c
        /*0026*/ 	.short	(.L_154 - .L_153)


	//   ....[0]....
.L_153:
        /*0028*/ 	.word	0x00000010


	//----- nvinfo : EIATTR_MAX_THREADS
	.align		4
.L_154:
        /*002c*/ 	.byte	0x04, 0x05
        /*002e*/ 	.short	(.L_156 - .L_155)
.L_155:
        /*0030*/ 	.word	0x00000080
        /*0034*/ 	.word	0x00000001
        /*0038*/ 	.word	0x00000001


	//----- nvinfo : EIATTR_CBANK_PARAM_SIZE
	.align		4
.L_156:
        /*003c*/ 	.byte	0x03, 0x19
        /*003e*/ 	.short	0x0438


	//----- nvinfo : EIATTR_PARAM_CBANK
	.align		4
        /*0040*/ 	.byte	0x04, 0x0a
        /*0042*/ 	.short	(.L_158 - .L_157)
	.align		4
.L_157:
        /*0044*/ 	.word	index@(.nv.constant0._ZN7cutlass13device_kernelIN5flash19enable_sm80_to_sm89INS1_16FlashAttnFwdSm80INS1_25CollectiveMainloopFwdSm80ILi4ELi1ELb0EN4cute5tupleIJNS5_1CILi128EEENS7_ILi48EEENS7_ILi96EEEEEELi96ENS_10bfloat16_tEfNS_4arch4Sm80ELb1ELb0ELb1ELb1ELb0ELb0ELb1ELb1EEENS1_21CollectiveEpilogueFwdINS6_IJS8_SA_S9_EEENS6_IJNS7_ILi1EEESI_SI_EEESC_SE_Li128ELb1ELb1ELb1ELb0EEENS1_36VarlenDynamicPersistentTileSchedulerILi128ELi48ELi128ELi128ELb1ELb1ELb0ELb1ELb1ELb1EEEEEEEEEvNT_6ParamsE)
        /*0048*/ 	.short	0x0210
        /*004a*/ 	.short	0x0438


	//----- nvinfo : EIATTR_SW_WAR
	.align		4
.L_158:
        /*004c*/ 	.byte	0x04, 0x36
        /*004e*/ 	.short	(.L_160 - .L_159)
.L_159:
        /*0050*/ 	.word	0x00000008
.L_160:


//--------------------- .nv.info._ZN7cutlass13device_kernelIN5flash19enable_sm80_to_sm89INS1_16FlashAttnFwdSm80INS1_25CollectiveMainloopFwdSm80ILi4ELi1ELb0EN4cute5tupleIJNS5_1CILi128EEENS7_ILi48EEENS7_ILi96EEEEEELi96ENS_10bfloat16_tEfNS_4arch4Sm80ELb1ELb0ELb1ELb1ELb0ELb1ELb1ELb1EEENS1_21CollectiveEpilogueFwdINS6_IJS8_SA_S9_EEENS6_IJNS7_ILi1EEESI_SI_EEESC_SE_Li128ELb1ELb1ELb1ELb0EEENS1_36VarlenDynamicPersistentTileSchedulerILi128ELi48ELi128ELi128ELb1ELb1ELb0ELb1ELb1ELb1EEEEEEEEEvNT_6ParamsE --------------------------
	.section	.nv.info._ZN7cutlass13device_kernelIN5flash19enable_sm80_to_sm89INS1_16FlashAttnFwdSm80INS1_25CollectiveMainloopFwdSm80ILi4ELi1ELb0EN4cute5tupleIJNS5_1CILi128EEENS7_ILi48EEENS7_ILi96EEEEEELi96ENS_10bfloat16_tEfNS_4arch4Sm80ELb1ELb0ELb1ELb1ELb0ELb1ELb1ELb1EEENS1_21CollectiveEpilogueFwdINS6_IJS8_SA_S9_EEENS6_IJNS7_ILi1EEESI_SI_EEESC_SE_Li128ELb1ELb1ELb1ELb0EEENS1_36VarlenDynamicPersistentTileSchedulerILi128ELi48ELi128ELi128ELb1ELb1ELb0ELb1ELb1ELb1EEEEEEEEEvNT_6ParamsE,"",@"SHT_CUDA_INFO"
	.sectionflags	@""
	.align	4


	//----- nvinfo : EIATTR_CUDA_API_VERSION
	.align		4
        /*0000*/ 	.byte	0x04, 0x37
        /*0002*/ 	.short	(.L_162 - .L_161)
.L_161:
        /*0004*/ 	.word	0x00000082


	//----- nvinfo : EIATTR_KPARAM_INFO
	.align		4
.L_162:
        /*0008*/ 	.byte	0x04, 0x17
        /*000a*/ 	.short	(.L_164 - .L_163)
.L_163:
        /*000c*/ 	.word	0x00000000
        /*0010*/ 	.short	0x0000
        /*0012*/ 	.short	0x0000
        /*0014*/ 	.byte	0x00, 0xf0, 0xe1, 0x10


	//----- nvinfo : EIATTR_SPARSE_MMA_MASK
	.align		4
.L_164:
        /*0018*/ 	.byte	0x03, 0x50
        /*001a*/ 	.short	0x0000


	//----- nvinfo : EIATTR_MAXREG_COUNT
	.align		4
        /*001c*/ 	.byte	0x03, 0x1b
        /*001e*/ 	.short	0x00ff


	//----- nvinfo : EIATTR_MERCURY_ISA_VERSION
	.align		4
        /*0020*/ 	.byte	0x03, 0x5f
        /*0022*/ 	.short	0x0101


	//----- nvinfo : EIATTR_EXIT_INSTR_OFFSETS
	.align		4
        /*0024*/ 	.byte	0x04, 0x1c
        /*0026*/ 	.short	(.L_166 - .L_165)


	//   ....[0]....
.L_165:
        /*0028*/ 	.word	0x00000010


	//----- nvinfo : EIATTR_MAX_THREADS
	.align		4
.L_166:
        /*002c*/ 	.byte	0x04, 0x05
        /*002e*/ 	.short	(.L_168 - .L_167)
.L_167:
        /*0030*/ 	.word	0x00000080
        /*0034*/ 	.word	0x00000001
        /*0038*/ 	.word	0x00000001


	//----- nvinfo : EIATTR_CBANK_PARAM_SIZE
	.align		4
.L_168:
        /*003c*/ 	.byte	0x03, 0x19
        /*003e*/ 	.short	0x0438


	//----- nvinfo : EIATTR_PARAM_CBANK
	.align		4
        /*0040*/ 	.byte	0x04, 0x0a
        /*0042*/ 	.short	(.L_170 - .L_169)
	.align		4
.L_169:
        /*0044*/ 	.word	index@(.nv.constant0._ZN7cutlass13device_kernelIN5flash19enable_sm80_to_sm89INS1_16FlashAttnFwdSm80INS1_25CollectiveMainloopFwdSm80ILi4ELi1ELb0EN4cute5tupleIJNS5_1CILi128EEENS7_ILi48EEENS7_ILi96EEEEEELi96ENS_10bfloat16_tEfNS_4arch4Sm80ELb1ELb0ELb1ELb1ELb0ELb1ELb1ELb1EEENS1_21CollectiveEpilogueFwdINS6_IJS8_SA_S9_EEENS6_IJNS7_ILi1EEESI_SI_EEESC_SE_Li128ELb1ELb1ELb1ELb0EEENS1_36VarlenDynamicPersistentTileSchedulerILi128ELi48ELi128ELi128ELb1ELb1ELb0ELb1ELb1ELb1EEEEEEEEEvNT_6ParamsE)
        /*0048*/ 	.short	0x0210
        /*004a*/ 	.short	0x0438


	//----- nvinfo : EIATTR_SW_WAR
	.align		4
.L_170:
        /*004c*/ 	.byte	0x04, 0x36
        /*004e*/ 	.short	(.L_172 - .L_171)
.L_171:
        /*0050*/ 	.word	0x00000008
.L_172:


//--------------------- .nv.callgraph             --------------------------
	.section	.nv.callgraph,"",@"SHT_CUDA_CALLGRAPH"
	.align	4
	.sectionentsize	8
	.align		4
        /*0000*/ 	.word	0x00000000
	.align		4
        /*0004*/ 	.word	0xffffffff
	.align		4
        /*0008*/ 	.word	0x00000000
	.align		4
        /*000c*/ 	.word	0xfffffffe
	.align		4
        /*0010*/ 	.word	0x00000000
	.align		4
        /*0014*/ 	.word	0xfffffffd
	.align		4
        /*0018*/ 	.word	0x00000000
	.align		4
        /*001c*/ 	.word	0xfffffffc


//--------------------- .nv.constant4             --------------------------
	.section	.nv.constant4,"a",@progbits
	.align	8
	.align		8
.nv.constant4:
        /*0000*/ 	.dword	_ZN79_INTERNAL_eeeff583_43_flash_fwd_hdim96_bf16_split_softcap_sm80_cu_0106449f_35784cuda3std3__45__cpo5beginE
	.align		8
        /*0008*/ 	.dword	_ZN79_INTERNAL_eeeff583_43_flash_fwd_hdim96_bf16_split_softcap_sm80_cu_0106449f_35784cuda3std3__45__cpo3endE
	.align		8
        /*0010*/ 	.dword	_ZN79_INTERNAL_eeeff583_43_flash_fwd_hdim96_bf16_split_softcap_sm80_cu_0106449f_35784cuda3std3__45__cpo6cbeginE
	.align		8
        /*0018*/ 	.dword	_ZN79_INTERNAL_eeeff583_43_flash_fwd_hdim96_bf16_split_softcap_sm80_cu_0106449f_35784cuda3std3__45__cpo4cendE
	.align		8
        /*0020*/ 	.dword	_ZN79_INTERNAL_eeeff583_43_flash_fwd_hdim96_bf16_split_softcap_sm80_cu_0106449f_35784cuda3std3__481_GLOBAL__N__eeeff583_43_flash_fwd_hdim96_bf16_split_softcap_sm80_cu_0106449f_35786ignoreE
	.align		8
        /*0028*/ 	.dword	_ZN79_INTERNAL_eeeff583_43_flash_fwd_hdim96_bf16_split_softcap_sm80_cu_0106449f_35784cuda3std3__419piecewise_constructE
	.align		8
        /*0030*/ 	.dword	_ZN79_INTERNAL_eeeff583_43_flash_fwd_hdim96_bf16_split_softcap_sm80_cu_0106449f_35784cuda3std3__48in_placeE
	.align		8
        /*0038*/ 	.dword	_ZN79_INTERNAL_eeeff583_43_flash_fwd_hdim96_bf16_split_softcap_sm80_cu_0106449f_35784cuda3std6ranges3__45__cpo4swapE
	.align		8
        /*0040*/ 	.dword	_ZN79_INTERNAL_eeeff583_43_flash_fwd_hdim96_bf16_split_softcap_sm80_cu_0106449f_35784cuda3std6ranges3__45__cpo9iter_moveE
	.align		8
        /*0048*/ 	.dword	_ZN79_INTERNAL_eeeff583_43_flash_fwd_hdim96_bf16_split_softcap_sm80_cu_0106449f_35784cute7productE
	.align		8
        /*0050*/ 	.dword	_ZN79_INTERNAL_eeeff583_43_flash_fwd_hdim96_bf16_split_softcap_sm80_cu_0106449f_35784cute1_E


//--------------------- .text._ZN7cutlass13device_kernelIN5flash19enable_sm80_to_sm89INS1_16FlashAttnFwdSm80INS1_25CollectiveMainloopFwdSm80ILi4ELi1ELb0EN4cute5tupleIJNS5_1CILi128EEENS7_ILi64EEENS7_ILi96EEEEEELi96ENS_10bfloat16_tEfNS_4arch4Sm80ELb0ELb0ELb1ELb0ELb0ELb0ELb1ELb1EEENS1_21CollectiveEpilogueFwdINS6_IJS8_SA_S9_EEENS6_IJNS7_ILi1EEESI_SI_EEESC_SE_Li128ELb0ELb1ELb1ELb0EEENS1_19SingleTileSchedulerILb0ELb1ELb1ELi128EEEEEEEEEvNT_6ParamsE --------------------------
	.section	.text._ZN7cutlass13device_kernelIN5flash19enable_sm80_to_sm89INS1_16FlashAttnFwdSm80INS1_25CollectiveMainloopFwdSm80ILi4ELi1ELb0EN4cute5tupleIJNS5_1CILi128EEENS7_ILi64EEENS7_ILi96EEEEEELi96ENS_10bfloat16_tEfNS_4arch4Sm80ELb0ELb0ELb1ELb0ELb0ELb0ELb1ELb1EEENS1_21CollectiveEpilogueFwdINS6_IJS8_SA_S9_EEENS6_IJNS7_ILi1EEESI_SI_EEESC_SE_Li128ELb0ELb1ELb1ELb0EEENS1_19SingleTileSchedulerILb0ELb1ELb1ELi128EEEEEEEEEvNT_6ParamsE,"ax",@progbits
	.align	128
.text._ZN7cutlass13device_kernelIN5flash19enable_sm80_to_sm89INS1_16FlashAttnFwdSm80INS1_25CollectiveMainloopFwdSm80ILi4ELi1ELb0EN4cute5tupleIJNS5_1CILi128EEENS7_ILi64EEENS7_ILi96EEEEEELi96ENS_10bfloat16_tEfNS_4arch4Sm80ELb0ELb0ELb1ELb0ELb0ELb0ELb1ELb1EEENS1_21CollectiveEpilogueFwdINS6_IJS8_SA_S9_EEENS6_IJNS7_ILi1EEESI_SI_EEESC_SE_Li128ELb0ELb1ELb1ELb0EEENS1_19SingleTileSchedulerILb0ELb1ELb1ELi128EEEEEEEEEvNT_6ParamsE:
        .type           _ZN7cutlass13device_kernelIN5flash19enable_sm80_to_sm89INS1_16FlashAttnFwdSm80INS1_25CollectiveMainloopFwdSm80ILi4ELi1ELb0EN4cute5tupleIJNS5_1CILi128EEENS7_ILi64EEENS7_ILi96EEEEEELi96ENS_10bfloat16_tEfNS_4arch4Sm80ELb0ELb0ELb1ELb0ELb0ELb0ELb1ELb1EEENS1_21CollectiveEpilogueFwdINS6_IJS8_SA_S9_EEENS6_IJNS7_ILi1EEESI_SI_EEESC_SE_Li128ELb0ELb1ELb1ELb0EEENS1_19SingleTileSchedulerILb0ELb1ELb1ELi128EEEEEEEEEvNT_6ParamsE,@function
        .size           _ZN7cutlass13device_kernelIN5flash19enable_sm80_to_sm89INS1_16FlashAttnFwdSm80INS1_25CollectiveMainloopFwdSm80ILi4ELi1ELb0EN4cute5tupleIJNS5_1CILi128EEENS7_ILi64EEENS7_ILi96EEEEEELi96ENS_10bfloat16_tEfNS_4arch4Sm80ELb0ELb0ELb1ELb0ELb0ELb0ELb1ELb1EEENS1_21CollectiveEpilogueFwdINS6_IJS8_SA_S9_EEENS6_IJNS7_ILi1EEESI_SI_EEESC_SE_Li128ELb0ELb1ELb1ELb0EEENS1_19SingleTileSchedulerILb0ELb1ELb1ELi128EEEEEEEEEvNT_6ParamsE,(.L_x_9 - _ZN7cutlass13device_kernelIN5flash19enable_sm80_to_sm89INS1_16FlashAttnFwdSm80INS1_25CollectiveMainloopFwdSm80ILi4ELi1ELb0EN4cute5tupleIJNS5_1CILi128EEENS7_ILi64EEENS7_ILi96EEEEEELi96ENS_10bfloat16_tEfNS_4arch4Sm80ELb0ELb0ELb1ELb0ELb0ELb0ELb1ELb1EEENS1_21CollectiveEpilogueFwdINS6_IJS8_SA_S9_EEENS6_IJNS7_ILi1EEESI_SI_EEESC_SE_Li128ELb0ELb1ELb1ELb0EEENS1_19SingleTileSchedulerILb0ELb1ELb1ELi128EEEEEEEEEvNT_6ParamsE)
        .other          _ZN7cutlass13device_kernelIN5flash19enable_sm80_to_sm89INS1_16FlashAttnFwdSm80INS1_25CollectiveMainloopFwdSm80ILi4ELi1ELb0EN4cute5tupleIJNS5_1CILi128EEENS7_ILi64EEENS7_ILi96EEEEEELi96ENS_10bfloat16_tEfNS_4arch4Sm80ELb0ELb0ELb1ELb0ELb0ELb0ELb1ELb1EEENS1_21CollectiveEpilogueFwdINS6_IJS8_SA_S9_EEENS6_IJNS7_ILi1EEESI_SI_EEESC_SE_Li128ELb0ELb1ELb1ELb0EEENS1_19SingleTileSchedulerILb0ELb1ELb1ELi128EEEEEEEEEvNT_6ParamsE,@"STO_CUDA_ENTRY STV_DEFAULT"
_ZN7cutlass13device_kernelIN5flash19enable_sm80_to_sm89INS1_16FlashAttnFwdSm80INS1_25CollectiveMainloopFwdSm80ILi4ELi1ELb0EN4cute5tupleIJNS5_1CILi128EEENS7_ILi64EEENS7_ILi96EEEEEELi96ENS_10bfloat16_tEfNS_4arch4Sm80ELb0ELb0ELb1ELb0ELb0ELb0ELb1ELb1EEENS1_21CollectiveEpilogueFwdINS6_IJS8_SA_S9_EEENS6_IJNS7_ILi1EEESI_SI_EEESC_SE_Li128ELb0ELb1ELb1ELb0EEENS1_19SingleTileSchedulerILb0ELb1ELb1ELi128EEEEEEEEEvNT_6ParamsE:
[----:B------:R-:W-:Y:S01]  /*0000*/  LDC R1, c[0x0][0x28] ;  /* 0x00000a00ff017b82 */ /* 0x000fe20000000800 */
[----:B------:R-:W-:Y:S05]  /*0010*/  EXIT ;  /* 0x000000000000794d */ /* 0x000fea0003800000 */
.L_x_0:
[----:B------:R-:W-:-:S00]  /*0020*/  BRA `(.L_x_0) ;  /* 0xfffffffc00fc7947 */ /* 0x000fc0000383ffff */
[----:B------:R-:W-:-:S00]  /*0030*/  NOP ;  /* 0x0000000000007918 */ /* 0x000fc00000000000 */
        /* <DEDUP_REMOVED lines=12> */
.L_x_9:


//--------------------- .text._ZN7cutlass13device_kernelIN5flash19enable_sm80_to_sm89INS1_16FlashAttnFwdSm80INS1_25CollectiveMainloopFwdSm80ILi4ELi1ELb0EN4cute5tupleIJNS5_1CILi128EEENS7_ILi48EEENS7_ILi96EEEEEELi96ENS_10bfloat16_tEfNS_4arch4Sm80ELb0ELb0ELb1ELb1ELb0ELb0ELb1ELb1EEENS1_21CollectiveEpilogueFwdINS6_IJS8_SA_S9_EEENS6_IJNS7_ILi1EEESI_SI_EEESC_SE_Li128ELb1ELb1ELb1ELb0EEENS1_36VarlenDynamicPersistentTileSchedulerILi128ELi48ELi128ELi128ELb1ELb1ELb0ELb0ELb1ELb1EEEEEEEEEvNT_6ParamsE --------------------------
	.section	.text._ZN7cutlass13device_kernelIN5flash19enable_sm80_to_sm89INS1_16FlashAttnFwdSm80INS1_25CollectiveMainloopFwdSm80ILi4ELi1ELb0EN4cute5tupleIJNS5_1CILi128EEENS7_ILi48EEENS7_ILi96EEEEEELi96ENS_10bfloat16_tEfNS_4arch4Sm80ELb0ELb0ELb1ELb1ELb0ELb0ELb1ELb1EEENS1_21CollectiveEpilogueFwdINS6_IJS8_SA_S9_EEENS6_IJNS7_ILi1EEESI_SI_EEESC_SE_Li128ELb1ELb1ELb1ELb0EEENS1_36VarlenDynamicPersistentTileSchedulerILi128ELi48ELi128ELi128ELb1ELb1ELb0ELb0ELb1ELb1EEEEEEEEEvNT_6ParamsE,"ax",@progbits
	.align	128
.text._ZN7cutlass13device_kernelIN5flash19enable_sm80_to_sm89INS1_16FlashAttnFwdSm80INS1_25CollectiveMainloopFwdSm80ILi4ELi1ELb0EN4cute5tupleIJNS5_1CILi128EEENS7_ILi48EEENS7_ILi96EEEEEELi96ENS_10bfloat16_tEfNS_4arch4Sm80ELb0ELb0ELb1ELb1ELb0ELb0ELb1ELb1EEENS1_21CollectiveEpilogueFwdINS6_IJS8_SA_S9_EEENS6_IJNS7_ILi1EEESI_SI_EEESC_SE_Li128ELb1ELb1ELb1ELb0EEENS1_36VarlenDynamicPersistentTileSchedulerILi128ELi48ELi128ELi128ELb1ELb1ELb0ELb0ELb1ELb1EEEEEEEEEvNT_6ParamsE:
        .type           _ZN7cutlass13device_kernelIN5flash19enable_sm80_to_sm89INS1_16FlashAttnFwdSm80INS1_25CollectiveMainloopFwdSm80ILi4ELi1ELb0EN4cute5tupleIJNS5_1CILi128EEENS7_ILi48EEENS7_ILi96EEEEEELi96ENS_10bfloat16_tEfNS_4arch4Sm80ELb0ELb0ELb1ELb1ELb0ELb0ELb1ELb1EEENS1_21CollectiveEpilogueFwdINS6_IJS8_SA_S9_EEENS6_IJNS7_ILi1EEESI_SI_EEESC_SE_Li128ELb1ELb1ELb1ELb0EEENS1_36VarlenDynamicPersistentTileSchedulerILi128ELi48ELi128ELi128ELb1ELb1ELb0ELb0ELb1ELb1EEEEEEEEEvNT_6ParamsE,@function
        .size           _ZN7cutlass13device_kernelIN5flash19enable_sm80_to_sm89INS1_16FlashAttnFwdSm80INS1_25CollectiveMainloopFwdSm80ILi4ELi1ELb0EN4cute5tupleIJNS5_1CILi128EEENS7_ILi48EEENS7_ILi96EEEEEELi96ENS_10bfloat16_tEfNS_4arch4Sm80ELb0ELb0ELb1ELb1ELb0ELb0ELb1ELb1EEENS1_21CollectiveEpilogueFwdINS6_IJS8_SA_S9_EEENS6_IJNS7_ILi1EEESI_SI_EEESC_SE_Li128ELb1ELb1ELb1ELb0EEENS1_36VarlenDynamicPersistentTileSchedulerILi128ELi48ELi128ELi128ELb1ELb1ELb0ELb0ELb1ELb1EEEEEEEEEvNT_6ParamsE,(.L_x_10 - _ZN7cutlass13device_kernelIN5flash19enable_sm80_to_sm89INS1_16FlashAttnFwdSm80INS1_25CollectiveMainloopFwdSm80ILi4ELi1ELb0EN4cute5tupleIJNS5_1CILi128EEENS7_ILi48EEENS7_ILi96EEEEEELi96ENS_10bfloat16_tEfNS_4arch4Sm80ELb0ELb0ELb1ELb1ELb0ELb0ELb1ELb1EEENS1_21CollectiveEpilogueFwdINS6_IJS8_SA_S9_EEENS6_IJNS7_ILi1EEESI_SI_EEESC_SE_Li128ELb1ELb1ELb1ELb0EEENS1_36VarlenDynamicPersistentTileSchedulerILi128ELi48ELi128ELi128ELb1ELb1ELb0ELb0ELb1ELb1EEEEEEEEEvNT_6ParamsE)
        .other          _ZN7cutlass13device_kernelIN5flash19enable_sm80_to_sm89INS1_16FlashAttnFwdSm80INS1_25CollectiveMainloopFwdSm80ILi4ELi1ELb0EN4cute5tupleIJNS5_1CILi128EEENS7_ILi48EEENS7_ILi96EEEEEELi96ENS_10bfloat16_tEfNS_4arch4Sm80ELb0ELb0ELb1ELb1ELb0ELb0ELb1ELb1EEENS1_21CollectiveEpilogueFwdINS6_IJS8_SA_S9_EEENS6_IJNS7_ILi1EEESI_SI_EEESC_SE_Li128ELb1ELb1ELb1ELb0EEENS1_36VarlenDynamicPersistentTileSchedulerILi128ELi48ELi128ELi128ELb1ELb1ELb0ELb0ELb1ELb1EEEEEEEEEvNT_6ParamsE,@"STO_CUDA_ENTRY STV_DEFAULT"
_ZN7cutlass13device_kernelIN5flash19enable_sm80_to_sm89INS1_16FlashAttnFwdSm80INS1_25CollectiveMainloopFwdSm80ILi4ELi1ELb0EN4cute5tupleIJNS5_1CILi128EEENS7_ILi48EEENS7_ILi96EEEEEELi96ENS_10bfloat16_tEfNS_4arch4Sm80ELb0ELb0ELb1ELb1ELb0ELb0ELb1ELb1EEENS1_21CollectiveEpilogueFwdINS6_IJS8_SA_S9_EEENS6_IJNS7_ILi1EEESI_SI_EEESC_SE_Li128ELb1ELb1ELb1ELb0EEENS1_36VarlenDynamicPersistentTileSchedulerILi128ELi48ELi128ELi128ELb1ELb1ELb0ELb0ELb1ELb1EEEEEEEEEvNT_6ParamsE:
[----:B------:R-:W-:Y:S01]  /*0000*/  LDC R1, c[0x0][0x28] ;  /* 0x00000a00ff017b82 */ /* 0x000fe20000000800 */
[----:B------:R-:W-:Y:S05]  /*0010*/  EXIT ;  /* 0x000000000000794d */ /* 0x000fea0003800000 */
.L_x_1:
        /* <DEDUP_REMOVED lines=14> */
.L_x_10:


//--------------------- .text._ZN7cutlass13device_kernelIN5flash19enable_sm80_to_sm89INS1_16FlashAttnFwdSm80INS1_25CollectiveMainloopFwdSm80ILi4ELi1ELb0EN4cute5tupleIJNS5_1CILi128EEENS7_ILi48EEENS7_ILi96EEEEEELi96ENS_10bfloat16_tEfNS_4arch4Sm80ELb0ELb0ELb1ELb1ELb0ELb1ELb1ELb1EEENS1_21CollectiveEpilogueFwdINS6_IJS8_SA_S9_EEENS6_IJNS7_ILi1EEESI_SI_EEESC_SE_Li128ELb1ELb1ELb1ELb0EEENS1_36VarlenDynamicPersistentTileSchedulerILi128ELi48ELi128ELi128ELb1ELb1ELb0ELb0ELb1ELb1EEEEEEEEEvNT_6ParamsE --------------------------
	.section	.text._ZN7cutlass13device_kernelIN5flash19enable_sm80_to_sm89INS1_16FlashAttnFwdSm80INS1_25CollectiveMainloopFwdSm80ILi4ELi1ELb0EN4cute5tupleIJNS5_1CILi128EEENS7_ILi48EEENS7_ILi96EEEEEELi96ENS_10bfloat16_tEfNS_4arch4Sm80ELb0ELb0ELb1ELb1ELb0ELb1ELb1ELb1EEENS1_21CollectiveEpilogueFwdINS6_IJS8_SA_S9_EEENS6_IJNS7_ILi1EEESI_SI_EEESC_SE_Li128ELb1ELb1ELb1ELb0EEENS1_36VarlenDynamicPersistentTileSchedulerILi128ELi48ELi128ELi128ELb1ELb1ELb0ELb0ELb1ELb1EEEEEEEEEvNT_6ParamsE,"ax",@progbits
	.align	128
.text._ZN7cutlass13device_kernelIN5flash19enable_sm80_to_sm89INS1_16FlashAttnFwdSm80INS1_25CollectiveMainloopFwdSm80ILi4ELi1ELb0EN4cute5tupleIJNS5_1CILi128EEENS7_ILi48EEENS7_ILi96EEEEEELi96ENS_10bfloat16_tEfNS_4arch4Sm80ELb0ELb0ELb1ELb1ELb0ELb1ELb1ELb1EEENS1_21CollectiveEpilogueFwdINS6_IJS8_SA_S9_EEENS6_IJNS7_ILi1EEESI_SI_EEESC_SE_Li128ELb1ELb1ELb1ELb0EEENS1_36VarlenDynamicPersistentTileSchedulerILi128ELi48ELi128ELi128ELb1ELb1ELb0ELb0ELb1ELb1EEEEEEEEEvNT_6ParamsE:
        .type           _ZN7cutlass13device_kernelIN5flash19enable_sm80_to_sm89INS1_16FlashAttnFwdSm80INS1_25CollectiveMainloopFwdSm80ILi4ELi1ELb0EN4cute5tupleIJNS5_1CILi128EEENS7_ILi48EEENS7_ILi96EEEEEELi96ENS_10bfloat16_tEfNS_4arch4Sm80ELb0ELb0ELb1ELb1ELb0ELb1ELb1ELb1EEENS1_21CollectiveEpilogueFwdINS6_IJS8_SA_S9_EEENS6_IJNS7_ILi1EEESI_SI_EEESC_SE_Li128ELb1ELb1ELb1ELb0EEENS1_36VarlenDynamicPersistentTileSchedulerILi128ELi48ELi128ELi128ELb1ELb1ELb0ELb0ELb1ELb1EEEEEEEEEvNT_6ParamsE,@function
        .size           _ZN7cutlass13device_kernelIN5flash19enable_sm80_to_sm89INS1_16FlashAttnFwdSm80INS1_25CollectiveMainloopFwdSm80ILi4ELi1ELb0EN4cute5tupleIJNS5_1CILi128EEENS7_ILi48EEENS7_ILi96EEEEEELi96ENS_10bfloat16_tEfNS_4arch4Sm80ELb0ELb0ELb1ELb1ELb0ELb1ELb1ELb1EEENS1_21CollectiveEpilogueFwdINS6_IJS8_SA_S9_EEENS6_IJNS7_ILi1EEESI_SI_EEESC_SE_Li128ELb1ELb1ELb1ELb0EEENS1_36VarlenDynamicPersistentTileSchedulerILi128ELi48ELi128ELi128ELb1ELb1ELb0ELb0ELb1ELb1EEEEEEEEEvNT_6ParamsE,(.L_x_11 - _ZN7cutlass13device_kernelIN5flash19enable_sm80_to_sm89INS1_16FlashAttnFwdSm80INS1_25CollectiveMainloopFwdSm80ILi4ELi1ELb0EN4cute5tupleIJNS5_1CILi128EEENS7_ILi48EEENS7_ILi96EEEEEELi96ENS_10bfloat16_tEfNS_4arch4Sm80ELb0ELb0ELb1ELb1ELb0ELb1ELb1ELb1EEENS1_21CollectiveEpilogueFwdINS6_IJS8_SA_S9_EEENS6_IJNS7_ILi1EEESI_SI_EEESC_SE_Li128ELb1ELb1ELb1ELb0EEENS1_36VarlenDynamicPersistentTileSchedulerILi128ELi48ELi128ELi128ELb1ELb1ELb0ELb0ELb1ELb1EEEEEEEEEvNT_6ParamsE)
        .other          _ZN7cutlass13device_kernelIN5flash19enable_sm80_to_sm89INS1_16FlashAttnFwdSm80INS1_25CollectiveMainloopFwdSm80ILi4ELi1ELb0EN4cute5tupleIJNS5_1CILi128EEENS7_ILi48EEENS7_ILi96EEEEEELi96ENS_10bfloat16_tEfNS_4arch4Sm80ELb0ELb0ELb1ELb1ELb0ELb1ELb1ELb1EEENS1_21CollectiveEpilogueFwdINS6_IJS8_SA_S9_EEENS6_IJNS7_ILi1EEESI_SI_EEESC_SE_Li128ELb1ELb1ELb1ELb0EEENS1_36VarlenDynamicPersistentTileSchedulerILi128ELi48ELi128ELi128ELb1ELb1ELb0ELb0ELb1ELb1EEEEEEEEEvNT_6ParamsE,@"STO_CUDA_ENTRY STV_DEFAULT"
_ZN7cutlass13device_kernelIN5flash19enable_sm80_to_sm89INS1_16FlashAttnFwdSm80INS1_25CollectiveMainloopFwdSm80ILi4ELi1ELb0EN4cute5tupleIJNS5_1CILi128EEENS7_ILi48EEENS7_ILi96EEEEEELi96ENS_10bfloat16_tEfNS_4arch4Sm80ELb0ELb0ELb1ELb1ELb0ELb1ELb1ELb1EEENS1_21CollectiveEpilogueFwdINS6_IJS8_SA_S9_EEENS6_IJNS7_ILi1EEESI_SI_EEESC_SE_Li128ELb1ELb1ELb1ELb0EEENS1_36VarlenDynamicPersistentTileSchedulerILi128ELi48ELi128ELi128ELb1ELb1ELb0ELb0ELb1ELb1EEEEEEEEEvNT_6ParamsE:
[----:B------:R-:W-:Y:S01]  /*0000*/  LDC R1, c[0x0][0x28] ;  /* 0x00000a00ff017b82 */ /* 0x000fe20000000800 */
[----:B------:R-:W-:Y:S05]  /*0010*/  EXIT ;  /* 0x000000000000794d */ /* 0x000fea0003800000 */
.L_x_2:
        /* <DEDUP_REMOVED lines=14> */
.L_x_11:


//--------------------- .text._ZN7cutlass13device_kernelIN5flash19enable_sm80_to_sm89INS1_16FlashAttnFwdSm80INS1_25CollectiveMainloopFwdSm80ILi4ELi1ELb0EN4cute5tupleIJNS5_1CILi128EEENS7_ILi48EEENS7_ILi96EEEEEELi96ENS_10bfloat16_tEfNS_4arch4Sm80ELb0ELb1ELb1ELb0ELb0ELb0ELb1ELb1EEENS1_21CollectiveEpilogueFwdINS6_IJS8_SA_S9_EEENS6_IJNS7_ILi1EEESI_SI_EEESC_SE_Li128ELb0ELb1ELb1ELb0EEENS1_19SingleTileSchedulerILb0ELb1ELb1ELi128EEEEEEEEEvNT_6ParamsE --------------------------
	.section	.text._ZN7cutlass13device_kernelIN5flash19enable_sm80_to_sm89INS1_16FlashAttnFwdSm80INS1_25CollectiveMainloopFwdSm80ILi4ELi1ELb0EN4cute5tupleIJNS5_1CILi128EEENS7_ILi48EEENS7_ILi96EEEEEELi96ENS_10bfloat16_tEfNS_4arch4Sm80ELb0ELb1ELb1ELb0ELb0ELb0ELb1ELb1EEENS1_21CollectiveEpilogueFwdINS6_IJS8_SA_S9_EEENS6_IJNS7_ILi1EEESI_SI_EEESC_SE_Li128ELb0ELb1ELb1ELb0EEENS1_19SingleTileSchedulerILb0ELb1ELb1ELi128EEEEEEEEEvNT_6ParamsE,"ax",@progbits
	.align	128
.text._ZN7cutlass13device_kernelIN5flash19enable_sm80_to_sm89INS1_16FlashAttnFwdSm80INS1_25CollectiveMainloopFwdSm80ILi4ELi1ELb0EN4cute5tupleIJNS5_1CILi128EEENS7_ILi48EEENS7_ILi96EEEEEELi96ENS_10bfloat16_tEfNS_4arch4Sm80ELb0ELb1ELb1ELb0ELb0ELb0ELb1ELb1EEENS1_21CollectiveEpilogueFwdINS6_IJS8_SA_S9_EEENS6_IJNS7_ILi1EEESI_SI_EEESC_SE_Li128ELb0ELb1ELb1ELb0EEENS1_19SingleTileSchedulerILb0ELb1ELb1ELi128EEEEEEEEEvNT_6ParamsE:
        .type           _ZN7cutlass13device_kernelIN5flash19enable_sm80_to_sm89INS1_16FlashAttnFwdSm80INS1_25CollectiveMainloopFwdSm80ILi4ELi1ELb0EN4cute5tupleIJNS5_1CILi128EEENS7_ILi48EEENS7_ILi96EEEEEELi96ENS_10bfloat16_tEfNS_4arch4Sm80ELb0ELb1ELb1ELb0ELb0ELb0ELb1ELb1EEENS1_21CollectiveEpilogueFwdINS6_IJS8_SA_S9_EEENS6_IJNS7_ILi1EEESI_SI_EEESC_SE_Li128ELb0ELb1ELb1ELb0EEENS1_19SingleTileSchedulerILb0ELb1ELb1ELi128EEEEEEEEEvNT_6ParamsE,@function
        .size           _ZN7cutlass13device_kernelIN5flash19enable_sm80_to_sm89INS1_16FlashAttnFwdSm80INS1_25CollectiveMainloopFwdSm80ILi4ELi1ELb0EN4cute5tupleIJNS5_1CILi128EEENS7_ILi48EEENS7_ILi96EEEEEELi96ENS_10bfloat16_tEfNS_4arch4Sm80ELb0ELb1ELb1ELb0ELb0ELb0ELb1ELb1EEENS1_21CollectiveEpilogueFwdINS6_IJS8_SA_S9_EEENS6_IJNS7_ILi1EEESI_SI_EEESC_SE_Li128ELb0ELb1ELb1ELb0EEENS1_19SingleTileSchedulerILb0ELb1ELb1ELi128EEEEEEEEEvNT_6ParamsE,(.L_x_12 - _ZN7cutlass13device_kernelIN5flash19enable_sm80_to_sm89INS1_16FlashAttnFwdSm80INS1_25CollectiveMainloopFwdSm80ILi4ELi1ELb0EN4cute5tupleIJNS5_1CILi128EEENS7_ILi48EEENS7_ILi96EEEEEELi96ENS_10bfloat16_tEfNS_4arch4Sm80ELb0ELb1ELb1ELb0ELb0ELb0ELb1ELb1EEENS1_21CollectiveEpilogueFwdINS6_IJS8_SA_S9_EEENS6_IJNS7_ILi1EEESI_SI_EEESC_SE_Li128ELb0ELb1ELb1ELb0EEENS1_19SingleTileSchedulerILb0ELb1ELb1ELi128EEEEEEEEEvNT_6ParamsE)
        .other          _ZN7cutlass13device_kernelIN5flash19enable_sm80_to_sm89INS1_16FlashAttnFwdSm80INS1_25CollectiveMainloopFwdSm80ILi4ELi1ELb0EN4cute5tupleIJNS5_1CILi128EEENS7_ILi48EEENS7_ILi96EEEEEELi96ENS_10bfloat16_tEfNS_4arch4Sm80ELb0ELb1ELb1ELb0ELb0ELb0ELb1ELb1EEENS1_21CollectiveEpilogueFwdINS6_IJS8_SA_S9_EEENS6_IJNS7_ILi1EEESI_SI_EEESC_SE_Li128ELb0ELb1ELb1ELb0EEENS1_19SingleTileSchedulerILb0ELb1ELb1ELi128EEEEEEEEEvNT_6ParamsE,@"STO_CUDA_ENTRY STV_DEFAULT"
_ZN7cutlass13device_kernelIN5flash19enable_sm80_to_sm89INS1_16FlashAttnFwdSm80INS1_25CollectiveMainloopFwdSm80ILi4ELi1ELb0EN4cute5tupleIJNS5_1CILi128EEENS7_ILi48EEENS7_ILi96EEEEEELi96ENS_10bfloat16_tEfNS_4arch4Sm80ELb0ELb1ELb1ELb0ELb0ELb0ELb1ELb1EEENS1_21CollectiveEpilogueFwdINS6_IJS8_SA_S9_EEENS6_IJNS7_ILi1EEESI_SI_EEESC_SE_Li128ELb0ELb1ELb1ELb0EEENS1_19SingleTileSchedulerILb0ELb1ELb1ELi128EEEEEEEEEvNT_6ParamsE:
[----:B------:R-:W-:Y:S01]  /*0000*/  LDC R1, c[0x0][0x28] ;  /* 0x00000a00ff017b82 */ /* 0x000fe20000000800 */
[----:B------:R-:W-:Y:S05]  /*0010*/  EXIT ;  /* 0x000000000000794d */ /* 0x000fea0003800000 */
.L_x_3:
        /* <DEDUP_REMOVED lines=14> */
.L_x_12:


//--------------------- .text._ZN7cutlass13device_kernelIN5flash19enable_sm80_to_sm89INS1_16FlashAttnFwdSm80INS1_25CollectiveMainloopFwdSm80ILi4ELi1ELb0EN4cute5tupleIJNS5_1CILi128EEENS7_ILi48EEENS7_ILi96EEEEEELi96ENS_10bfloat16_tEfNS_4arch4Sm80ELb0ELb1ELb1ELb1ELb0ELb0ELb1ELb1EEENS1_21CollectiveEpilogueFwdINS6_IJS8_SA_S9_EEENS6_IJNS7_ILi1EEESI_SI_EEESC_SE_Li128ELb1ELb1ELb1ELb0EEENS1_36VarlenDynamicPersistentTileSchedulerILi128ELi48ELi128ELi128ELb1ELb1ELb0ELb1ELb0ELb1EEEEEEEEEvNT_6ParamsE --------------------------
	.section	.text._ZN7cutlass13device_kernelIN5flash19enable_sm80_to_sm89INS1_16FlashAttnFwdSm80INS1_25CollectiveMainloopFwdSm80ILi4ELi1ELb0EN4cute5tupleIJNS5_1CILi128EEENS7_ILi48EEENS7_ILi96EEEEEELi96ENS_10bfloat16_tEfNS_4arch4Sm80ELb0ELb1ELb1ELb1ELb0ELb0ELb1ELb1EEENS1_21CollectiveEpilogueFwdINS6_IJS8_SA_S9_EEENS6_IJNS7_ILi1EEESI_SI_EEESC_SE_Li128ELb1ELb1ELb1ELb0EEENS1_36VarlenDynamicPersistentTileSchedulerILi128ELi48ELi128ELi128ELb1ELb1ELb0ELb1ELb0ELb1EEEEEEEEEvNT_6ParamsE,"ax",@progbits
	.align	128
.text._ZN7cutlass13device_kernelIN5flash19enable_sm80_to_sm89INS1_16FlashAttnFwdSm80INS1_25CollectiveMainloopFwdSm80ILi4ELi1ELb0EN4cute5tupleIJNS5_1CILi128EEENS7_ILi48EEENS7_ILi96EEEEEELi96ENS_10bfloat16_tEfNS_4arch4Sm80ELb0ELb1ELb1ELb1ELb0ELb0ELb1ELb1EEENS1_21CollectiveEpilogueFwdINS6_IJS8_SA_S9_EEENS6_IJNS7_ILi1EEESI_SI_EEESC_SE_Li128ELb1ELb1ELb1ELb0EEENS1_36VarlenDynamicPersistentTileSchedulerILi128ELi48ELi128ELi128ELb1ELb1ELb0ELb1ELb0ELb1EEEEEEEEEvNT_6ParamsE:
        .type           _ZN7cutlass13device_kernelIN5flash19enable_sm80_to_sm89INS1_16FlashAttnFwdSm80INS1_25CollectiveMainloopFwdSm80ILi4ELi1ELb0EN4cute5tupleIJNS5_1CILi128EEENS7_ILi48EEENS7_ILi96EEEEEELi96ENS_10bfloat16_tEfNS_4arch4Sm80ELb0ELb1ELb1ELb1ELb0ELb0ELb1ELb1EEENS1_21CollectiveEpilogueFwdINS6_IJS8_SA_S9_EEENS6_IJNS7_ILi1EEESI_SI_EEESC_SE_Li128ELb1ELb1ELb1ELb0EEENS1_36VarlenDynamicPersistentTileSchedulerILi128ELi48ELi128ELi128ELb1ELb1ELb0ELb1ELb0ELb1EEEEEEEEEvNT_6ParamsE,@function
        .size           _ZN7cutlass13device_kernelIN5flash19enable_sm80_to_sm89INS1_16FlashAttnFwdSm80INS1_25CollectiveMainloopFwdSm80ILi4ELi1ELb0EN4cute5tupleIJNS5_1CILi128EEENS7_ILi48EEENS7_ILi96EEEEEELi96ENS_10bfloat16_tEfNS_4arch4Sm80ELb0ELb1ELb1ELb1ELb0ELb0ELb1ELb1EEENS1_21CollectiveEpilogueFwdINS6_IJS8_SA_S9_EEENS6_IJNS7_ILi1EEESI_SI_EEESC_SE_Li128ELb1ELb1ELb1ELb0EEENS1_36VarlenDynamicPersistentTileSchedulerILi128ELi48ELi128ELi128ELb1ELb1ELb0ELb1ELb0ELb1EEEEEEEEEvNT_6ParamsE,(.L_x_13 - _ZN7cutlass13device_kernelIN5flash19enable_sm80_to_sm89INS1_16FlashAttnFwdSm80INS1_25CollectiveMainloopFwdSm80ILi4ELi1ELb0EN4cute5tupleIJNS5_1CILi128EEENS7_ILi48EEENS7_ILi96EEEEEELi96ENS_10bfloat16_tEfNS_4arch4Sm80ELb0ELb1ELb1ELb1ELb0ELb0ELb1ELb1EEENS1_21CollectiveEpilogueFwdINS6_IJS8_SA_S9_EEENS6_IJNS7_ILi1EEESI_SI_EEESC_SE_Li128ELb1ELb1ELb1ELb0EEENS1_36VarlenDynamicPersistentTileSchedulerILi128ELi48ELi128ELi128ELb1ELb1ELb0ELb1ELb0ELb1EEEEEEEEEvNT_6ParamsE)
        .other          _ZN7cutlass13device_kernelIN5flash19enable_sm80_to_sm89INS1_16FlashAttnFwdSm80INS1_25CollectiveMainloopFwdSm80ILi4ELi1ELb0EN4cute5tupleIJNS5_1CILi128EEENS7_ILi48EEENS7_ILi96EEEEEELi96ENS_10bfloat16_tEfNS_4arch4Sm80ELb0ELb1ELb1ELb1ELb0ELb0ELb1ELb1EEENS1_21CollectiveEpilogueFwdINS6_IJS8_SA_S9_EEENS6_IJNS7_ILi1EEESI_SI_EEESC_SE_Li128ELb1ELb1ELb1ELb0EEENS1_36VarlenDynamicPersistentTileSchedulerILi128ELi48ELi128ELi128ELb1ELb1ELb0ELb1ELb0ELb1EEEEEEEEEvNT_6ParamsE,@"STO_CUDA_ENTRY STV_DEFAULT"
_ZN7cutlass13device_kernelIN5flash19enable_sm80_to_sm89INS1_16FlashAttnFwdSm80INS1_25CollectiveMainloopFwdSm80ILi4ELi1ELb0EN4cute5tupleIJNS5_1CILi128EEENS7_ILi48EEENS7_ILi96EEEEEELi96ENS_10bfloat16_tEfNS_4arch4Sm80ELb0ELb1ELb1ELb1ELb0ELb0ELb1ELb1EEENS1_21CollectiveEpilogueFwdINS6_IJS8_SA_S9_EEENS6_IJNS7_ILi1EEESI_SI_EEESC_SE_Li128ELb1ELb1ELb1ELb0EEENS1_36VarlenDynamicPersistentTileSchedulerILi128ELi48ELi128ELi128ELb1ELb1ELb0ELb1ELb0ELb1EEEEEEEEEvNT_6ParamsE:
[----:B------:R-:W-:Y:S01]  /*0000*/  LDC R1, c[0x0][0x28] ;  /* 0x00000a00ff017b82 */ /* 0x000fe20000000800 */
[----:B------:R-:W-:Y:S05]  /*0010*/  EXIT ;  /* 0x000000000000794d */ /* 0x000fea0003800000 */
.L_x_4:
        /* <DEDUP_REMOVED lines=14> */
.L_x_13:


//--------------------- .text._ZN7cutlass13device_kernelIN5flash19enable_sm80_to_sm89INS1_16FlashAttnFwdSm80INS1_25CollectiveMainloopFwdSm80ILi4ELi1ELb0EN4cute5tupleIJNS5_1CILi128EEENS7_ILi48EEENS7_ILi96EEEEEELi96ENS_10bfloat16_tEfNS_4arch4Sm80ELb0ELb1ELb1ELb1ELb0ELb1ELb1ELb1EEENS1_21CollectiveEpilogueFwdINS6_IJS8_SA_S9_EEENS6_IJNS7_ILi1EEESI_SI_EEESC_SE_Li128ELb1ELb1ELb1ELb0EEENS1_36VarlenDynamicPersistentTileSchedulerILi128ELi48ELi128ELi128ELb1ELb1ELb0ELb1ELb0ELb1EEEEEEEEEvNT_6ParamsE --------------------------
	.section	.text._ZN7cutlass13device_kernelIN5flash19enable_sm80_to_sm89INS1_16FlashAttnFwdSm80INS1_25CollectiveMainloopFwdSm80ILi4ELi1ELb0EN4cute5tupleIJNS5_1CILi128EEENS7_ILi48EEENS7_ILi96EEEEEELi96ENS_10bfloat16_tEfNS_4arch4Sm80ELb0ELb1ELb1ELb1ELb0ELb1ELb1ELb1EEENS1_21CollectiveEpilogueFwdINS6_IJS8_SA_S9_EEENS6_IJNS7_ILi1EEESI_SI_EEESC_SE_Li128ELb1ELb1ELb1ELb0EEENS1_36VarlenDynamicPersistentTileSchedulerILi128ELi48ELi128ELi128ELb1ELb1ELb0ELb1ELb0ELb1EEEEEEEEEvNT_6ParamsE,"ax",@progbits
	.align	128
.text._ZN7cutlass13device_kernelIN5flash19enable_sm80_to_sm89INS1_16FlashAttnFwdSm80INS1_25CollectiveMainloopFwdSm80ILi4ELi1ELb0EN4cute5tupleIJNS5_1CILi128EEENS7_ILi48EEENS7_ILi96EEEEEELi96ENS_10bfloat16_tEfNS_4arch4Sm80ELb0ELb1ELb1ELb1ELb0ELb1ELb1ELb1EEENS1_21CollectiveEpilogueFwdINS6_IJS8_SA_S9_EEENS6_IJNS7_ILi1EEESI_SI_EEESC_SE_Li128ELb1ELb1ELb1ELb0EEENS1_36VarlenDynamicPersistentTileSchedulerILi128ELi48ELi128ELi128ELb1ELb1ELb0ELb1ELb0ELb1EEEEEEEEEvNT_6ParamsE:
        .type           _ZN7cutlass13device_kernelIN5flash19enable_sm80_to_sm89INS1_16FlashAttnFwdSm80INS1_25CollectiveMainloopFwdSm80ILi4ELi1ELb0EN4cute5tupleIJNS5_1CILi128EEENS7_ILi48EEENS7_ILi96EEEEEELi96ENS_10bfloat16_tEfNS_4arch4Sm80ELb0ELb1ELb1ELb1ELb0ELb1ELb1ELb1EEENS1_21CollectiveEpilogueFwdINS6_IJS8_SA_S9_EEENS6_IJNS7_ILi1EEESI_SI_EEESC_SE_Li128ELb1ELb1ELb1ELb0EEENS1_36VarlenDynamicPersistentTileSchedulerILi128ELi48ELi128ELi128ELb1ELb1ELb0ELb1ELb0ELb1EEEEEEEEEvNT_6ParamsE,@function
        .size           _ZN7cutlass13device_kernelIN5flash19enable_sm80_to_sm89INS1_16FlashAttnFwdSm80INS1_25CollectiveMainloopFwdSm80ILi4ELi1ELb0EN4cute5tupleIJNS5_1CILi128EEENS7_ILi48EEENS7_ILi96EEEEEELi96ENS_10bfloat16_tEfNS_4arch4Sm80ELb0ELb1ELb1ELb1ELb0ELb1ELb1ELb1EEENS1_21CollectiveEpilogueFwdINS6_IJS8_SA_S9_EEENS6_IJNS7_ILi1EEESI_SI_EEESC_SE_Li128ELb1ELb1ELb1ELb0EEENS1_36VarlenDynamicPersistentTileSchedulerILi128ELi48ELi128ELi128ELb1ELb1ELb0ELb1ELb0ELb1EEEEEEEEEvNT_6ParamsE,(.L_x_14 - _ZN7cutlass13device_kernelIN5flash19enable_sm80_to_sm89INS1_16FlashAttnFwdSm80INS1_25CollectiveMainloopFwdSm80ILi4ELi1ELb0EN4cute5tupleIJNS5_1CILi128EEENS7_ILi48EEENS7_ILi96EEEEEELi96ENS_10bfloat16_tEfNS_4arch4Sm80ELb0ELb1ELb1ELb1ELb0ELb1ELb1ELb1EEENS1_21CollectiveEpilogueFwdINS6_IJS8_SA_S9_EEENS6_IJNS7_ILi1EEESI_SI_EEESC_SE_Li128ELb1ELb1ELb1ELb0EEENS1_36VarlenDynamicPersistentTileSchedulerILi128ELi48ELi128ELi128ELb1ELb1ELb0ELb1ELb0ELb1EEEEEEEEEvNT_6ParamsE)
        .other          _ZN7cutlass13device_kernelIN5flash19enable_sm80_to_sm89INS1_16FlashAttnFwdSm80INS1_25CollectiveMainloopFwdSm80ILi4ELi1ELb0EN4cute5tupleIJNS5_1CILi128EEENS7_ILi48EEENS7_ILi96EEEEEELi96ENS_10bfloat16_tEfNS_4arch4Sm80ELb0ELb1ELb1ELb1ELb0ELb1ELb1ELb1EEENS1_21CollectiveEpilogueFwdINS6_IJS8_SA_S9_EEENS6_IJNS7_ILi1EEESI_SI_EEESC_SE_Li128ELb1ELb1ELb1ELb0EEENS1_36VarlenDynamicPersistentTileSchedulerILi128ELi48ELi128ELi128ELb1ELb1ELb0ELb1ELb0ELb1EEEEEEEEEvNT_6ParamsE,@"STO_CUDA_ENTRY STV_DEFAULT"
_ZN7cutlass13device_kernelIN5flash19enable_sm80_to_sm89INS1_16FlashAttnFwdSm80INS1_25CollectiveMainloopFwdSm80ILi4ELi1ELb0EN4cute5tupleIJNS5_1CILi128EEENS7_ILi48EEENS7_ILi96EEEEEELi96ENS_10bfloat16_tEfNS_4arch4Sm80ELb0ELb1ELb1ELb1ELb0ELb1ELb1ELb1EEENS1_21CollectiveEpilogueFwdINS6_IJS8_SA_S9_EEENS6_IJNS7_ILi1EEESI_SI_EEESC_SE_Li128ELb1ELb1ELb1ELb0EEENS1_36VarlenDynamicPersistentTileSchedulerILi128ELi48ELi128ELi128ELb1ELb1ELb0ELb1ELb0ELb1EEEEEEEEEvNT_6ParamsE:
[----:B------:R-:W-:Y:S01]  /*0000*/  LDC R1, c[0x0][0x28] ;  /* 0x00000a00ff017b82 */ /* 0x000fe20000000800 */
[----:B------:R-:W-:Y:S05]  /*0010*/  EXIT ;  /* 0x000000000000794d */ /* 0x000fea0003800000 */
.L_x_5:
        /* <DEDUP_REMOVED lines=14> */
.L_x_14:


//--------------------- .text._ZN7cutlass13device_kernelIN5flash19enable_sm80_to_sm89INS1_16FlashAttnFwdSm80INS1_25CollectiveMainloopFwdSm80ILi4ELi1ELb0EN4cute5tupleIJNS5_1CILi128EEENS7_ILi64EEENS7_ILi96EEEEEELi96ENS_10bfloat16_tEfNS_4arch4Sm80ELb1ELb0ELb1ELb0ELb0ELb0ELb1ELb1EEENS1_21CollectiveEpilogueFwdINS6_IJS8_SA_S9_EEENS6_IJNS7_ILi1EEESI_SI_EEESC_SE_Li128ELb0ELb1ELb1ELb0EEENS1_30DynamicPersistentTileSchedulerILi128ELi128ELb1ELb1ELb0EEEEEEEEEvNT_6ParamsE --------------------------
	.section	.text._ZN7cutlass13device_kernelIN5flash19enable_sm80_to_sm89INS1_16FlashAttnFwdSm80INS1_25CollectiveMainloopFwdSm80ILi4ELi1ELb0EN4cute5tupleIJNS5_1CILi128EEENS7_ILi64EEENS7_ILi96EEEEEELi96ENS_10bfloat16_tEfNS_4arch4Sm80ELb1ELb0ELb1ELb0ELb0ELb0ELb1ELb1EEENS1_21CollectiveEpilogueFwdINS6_IJS8_SA_S9_EEENS6_IJNS7_ILi1EEESI_SI_EEESC_SE_Li128ELb0ELb1ELb1ELb0EEENS1_30DynamicPersistentTileSchedulerILi128ELi128ELb1ELb1ELb0EEEEEEEEEvNT_6ParamsE,"ax",@progbits
	.align	128
.text._ZN7cutlass13device_kernelIN5flash19enable_sm80_to_sm89INS1_16FlashAttnFwdSm80INS1_25CollectiveMainloopFwdSm80ILi4ELi1ELb0EN4cute5tupleIJNS5_1CILi128EEENS7_ILi64EEENS7_ILi96EEEEEELi96ENS_10bfloat16_tEfNS_4arch4Sm80ELb1ELb0ELb1ELb0ELb0ELb0ELb1ELb1EEENS1_21CollectiveEpilogueFwdINS6_IJS8_SA_S9_EEENS6_IJNS7_ILi1EEESI_SI_EEESC_SE_Li128ELb0ELb1ELb1ELb0EEENS1_30DynamicPersistentTileSchedulerILi128ELi128ELb1ELb1ELb0EEEEEEEEEvNT_6ParamsE:
        .type           _ZN7cutlass13device_kernelIN5flash19enable_sm80_to_sm89INS1_16FlashAttnFwdSm80INS1_25CollectiveMainloopFwdSm80ILi4ELi1ELb0EN4cute5tupleIJNS5_1CILi128EEENS7_ILi64EEENS7_ILi96EEEEEELi96ENS_10bfloat16_tEfNS_4arch4Sm80ELb1ELb0ELb1ELb0ELb0ELb0ELb1ELb1EEENS1_21CollectiveEpilogueFwdINS6_IJS8_SA_S9_EEENS6_IJNS7_ILi1EEESI_SI_EEESC_SE_Li128ELb0ELb1ELb1ELb0EEENS1_30DynamicPersistentTileSchedulerILi128ELi128ELb1ELb1ELb0EEEEEEEEEvNT_6ParamsE,@function
        .size           _ZN7cutlass13device_kernelIN5flash19enable_sm80_to_sm89INS1_16FlashAttnFwdSm80INS1_25CollectiveMainloopFwdSm80ILi4ELi1ELb0EN4cute5tupleIJNS5_1CILi128EEENS7_ILi64EEENS7_ILi96EEEEEELi96ENS_10bfloat16_tEfNS_4arch4Sm80ELb1ELb0ELb1ELb0ELb0ELb0ELb1ELb1EEENS1_21CollectiveEpilogueFwdINS6_IJS8_SA_S9_EEENS6_IJNS7_ILi1EEESI_SI_EEESC_SE_Li128ELb0ELb1ELb1ELb0EEENS1_30DynamicPersistentTileSchedulerILi128ELi128ELb1ELb1ELb0EEEEEEEEEvNT_6ParamsE,(.L_x_15 - _ZN7cutlass13device_kernelIN5flash19enable_sm80_to_sm89INS1_16FlashAttnFwdSm80INS1_25CollectiveMainloopFwdSm80ILi4ELi1ELb0EN4cute5tupleIJNS5_1CILi128EEENS7_ILi64EEENS7_ILi96EEEEEELi96ENS_10bfloat16_tEfNS_4arch4Sm80ELb1ELb0ELb1ELb0ELb0ELb0ELb1ELb1EEENS1_21CollectiveEpilogueFwdINS6_IJS8_SA_S9_EEENS6_IJNS7_ILi1EEESI_SI_EEESC_SE_Li128ELb0ELb1ELb1ELb0EEENS1_30DynamicPersistentTileSchedulerILi128ELi128ELb1ELb1ELb0EEEEEEEEEvNT_6ParamsE)
        .other          _ZN7cutlass13device_kernelIN5flash19enable_sm80_to_sm89INS1_16FlashAttnFwdSm80INS1_25CollectiveMainloopFwdSm80ILi4ELi1ELb0EN4cute5tupleIJNS5_1CILi128EEENS7_ILi64EEENS7_ILi96EEEEEELi96ENS_10bfloat16_tEfNS_4arch4Sm80ELb1ELb0ELb1ELb0ELb0ELb0ELb1ELb1EEENS1_21CollectiveEpilogueFwdINS6_IJS8_SA_S9_EEENS6_IJNS7_ILi1EEESI_SI_EEESC_SE_Li128ELb0ELb1ELb1ELb0EEENS1_30DynamicPersistentTileSchedulerILi128ELi128ELb1ELb1ELb0EEEEEEEEEvNT_6ParamsE,@"STO_CUDA_ENTRY STV_DEFAULT"
_ZN7cutlass13device_kernelIN5flash19enable_sm80_to_sm89INS1_16FlashAttnFwdSm80INS1_25CollectiveMainloopFwdSm80ILi4ELi1ELb0EN4cute5tupleIJNS5_1CILi128EEENS7_ILi64EEENS7_ILi96EEEEEELi96ENS_10bfloat16_tEfNS_4arch4Sm80ELb1ELb0ELb1ELb0ELb0ELb0ELb1ELb1EEENS1_21CollectiveEpilogueFwdINS6_IJS8_SA_S9_EEENS6_IJNS7_ILi1EEESI_SI_EEESC_SE_Li128ELb0ELb1ELb1ELb0EEENS1_30DynamicPersistentTileSchedulerILi128ELi128ELb1ELb1ELb0EEEEEEEEEvNT_6ParamsE:
[----:B------:R-:W-:Y:S01]  /*0000*/  LDC R1, c[0x0][0x28] ;  /* 0x00000a00ff017b82 */ /* 0x000fe20000000800 */
[----:B------:R-:W-:Y:S05]  /*0010*/  EXIT ;  /* 0x000000000000794d */ /* 0x000fea0003800000 */
.L_x_6:
        /* <DEDUP_REMOVED lines=14> */
.L_x_15:


//--------------------- .text._ZN7cutlass13device_kernelIN5flash19enable_sm80_to_sm89INS1_16FlashAttnFwdSm80INS1_25CollectiveMainloopFwdSm80ILi4ELi1ELb0EN4cute5tupleIJNS5_1CILi128EEENS7_ILi48EEENS7_ILi96EEEEEELi96ENS_10bfloat16_tEfNS_4arch4Sm80ELb1ELb0ELb1ELb1ELb0ELb0ELb1ELb1EEENS1_21CollectiveEpilogueFwdINS6_IJS8_SA_S9_EEENS6_IJNS7_ILi1EEESI_SI_EEESC_SE_Li128ELb1ELb1ELb1ELb0EEENS1_36VarlenDynamicPersistentTileSchedulerILi128ELi48ELi128ELi128ELb1ELb1ELb0ELb1ELb1ELb1EEEEEEEEEvNT_6ParamsE --------------------------
	.section	.text._ZN7cutlass13device_kernelIN5flash19enable_sm80_to_sm89INS1_16FlashAttnFwdSm80INS1_25CollectiveMainloopFwdSm80ILi4ELi1ELb0EN4cute5tupleIJNS5_1CILi128EEENS7_ILi48EEENS7_ILi96EEEEEELi96ENS_10bfloat16_tEfNS_4arch4Sm80ELb1ELb0ELb1ELb1ELb0ELb0ELb1ELb1EEENS1_21CollectiveEpilogueFwdINS6_IJS8_SA_S9_EEENS6_IJNS7_ILi1EEESI_SI_EEESC_SE_Li128ELb1ELb1ELb1ELb0EEENS1_36VarlenDynamicPersistentTileSchedulerILi128ELi48ELi128ELi128ELb1ELb1ELb0ELb1ELb1ELb1EEEEEEEEEvNT_6ParamsE,"ax",@progbits
	.align	128
.text._ZN7cutlass13device_kernelIN5flash19enable_sm80_to_sm89INS1_16FlashAttnFwdSm80INS1_25CollectiveMainloopFwdSm80ILi4ELi1ELb0EN4cute5tupleIJNS5_1CILi128EEENS7_ILi48EEENS7_ILi96EEEEEELi96ENS_10bfloat16_tEfNS_4arch4Sm80ELb1ELb0ELb1ELb1ELb0ELb0ELb1ELb1EEENS1_21CollectiveEpilogueFwdINS6_IJS8_SA_S9_EEENS6_IJNS7_ILi1EEESI_SI_EEESC_SE_Li128ELb1ELb1ELb1ELb0EEENS1_36VarlenDynamicPersistentTileSchedulerILi128ELi48ELi128ELi128ELb1ELb1ELb0ELb1ELb1ELb1EEEEEEEEEvNT_6ParamsE:
        .type           _ZN7cutlass13device_kernelIN5flash19enable_sm80_to_sm89INS1_16FlashAttnFwdSm80INS1_25CollectiveMainloopFwdSm80ILi4ELi1ELb0EN4cute5tupleIJNS5_1CILi128EEENS7_ILi48EEENS7_ILi96EEEEEELi96ENS_10bfloat16_tEfNS_4arch4Sm80ELb1ELb0ELb1ELb1ELb0ELb0ELb1ELb1EEENS1_21CollectiveEpilogueFwdINS6_IJS8_SA_S9_EEENS6_IJNS7_ILi1EEESI_SI_EEESC_SE_Li128ELb1ELb1ELb1ELb0EEENS1_36VarlenDynamicPersistentTileSchedulerILi128ELi48ELi128ELi128ELb1ELb1ELb0ELb1ELb1ELb1EEEEEEEEEvNT_6ParamsE,@function
        .size           _ZN7cutlass13device_kernelIN5flash19enable_sm80_to_sm89INS1_16FlashAttnFwdSm80INS1_25CollectiveMainloopFwdSm80ILi4ELi1ELb0EN4cute5tupleIJNS5_1CILi128EEENS7_ILi48EEENS7_ILi96EEEEEELi96ENS_10bfloat16_tEfNS_4arch4Sm80ELb1ELb0ELb1ELb1ELb0ELb0ELb1ELb1EEENS1_21CollectiveEpilogueFwdINS6_IJS8_SA_S9_EEENS6_IJNS7_ILi1EEESI_SI_EEESC_SE_Li128ELb1ELb1ELb1ELb0EEENS1_36VarlenDynamicPersistentTileSchedulerILi128ELi48ELi128ELi128ELb1ELb1ELb0ELb1ELb1ELb1EEEEEEEEEvNT_6ParamsE,(.L_x_16 - _ZN7cutlass13device_kernelIN5flash19enable_sm80_to_sm89INS1_16FlashAttnFwdSm80INS1_25CollectiveMainloopFwdSm80ILi4ELi1ELb0EN4cute5tupleIJNS5_1CILi128EEENS7_ILi48EEENS7_ILi96EEEEEELi96ENS_10bfloat16_tEfNS_4arch4Sm80ELb1ELb0ELb1ELb1ELb0ELb0ELb1ELb1EEENS1_21CollectiveEpilogueFwdINS6_IJS8_SA_S9_EEENS6_IJNS7_ILi1EEESI_SI_EEESC_SE_Li128ELb1ELb1ELb1ELb0EEENS1_36VarlenDynamicPersistentTileSchedulerILi128ELi48ELi128ELi128ELb1ELb1ELb0ELb1ELb1ELb1EEEEEEEEEvNT_6ParamsE)
        .other          _ZN7cutlass13device_kernelIN5flash19enable_sm80_to_sm89INS1_16FlashAttnFwdSm80INS1_25CollectiveMainloopFwdSm80ILi4ELi1ELb0EN4cute5tupleIJNS5_1CILi128EEENS7_ILi48EEENS7_ILi96EEEEEELi96ENS_10bfloat16_tEfNS_4arch4Sm80ELb1ELb0ELb1ELb1ELb0ELb0ELb1ELb1EEENS1_21CollectiveEpilogueFwdINS6_IJS8_SA_S9_EEENS6_IJNS7_ILi1EEESI_SI_EEESC_SE_Li128ELb1ELb1ELb1ELb0EEENS1_36VarlenDynamicPersistentTileSchedulerILi128ELi48ELi128ELi128ELb1ELb1ELb0ELb1ELb1ELb1EEEEEEEEEvNT_6ParamsE,@"STO_CUDA_ENTRY STV_DEFAULT"
_ZN7cutlass13device_kernelIN5flash19enable_sm80_to_sm89INS1_16FlashAttnFwdSm80INS1_25CollectiveMainloopFwdSm80ILi4ELi1ELb0EN4cute5tupleIJNS5_1CILi128EEENS7_ILi48EEENS7_ILi96EEEEEELi96ENS_10bfloat16_tEfNS_4arch4Sm80ELb1ELb0ELb1ELb1ELb0ELb0ELb1ELb1EEENS1_21CollectiveEpilogueFwdINS6_IJS8_SA_S9_EEENS6_IJNS7_ILi1EEESI_SI_EEESC_SE_Li128ELb1ELb1ELb1ELb0EEENS1_36VarlenDynamicPersistentTileSchedulerILi128ELi48ELi128ELi128ELb1ELb1ELb0ELb1ELb1ELb1EEEEEEEEEvNT_6ParamsE:
[----:B------:R-:W-:Y:S01]  /*0000*/  LDC R1, c[0x0][0x28] ;  /* 0x00000a00ff017b82 */ /* 0x000fe20000000800 */
[----:B------:R-:W-:Y:S05]  /*0010*/  EXIT ;  /* 0x000000000000794d */ /* 0x000fea0003800000 */
.L_x_7:
        /* <DEDUP_REMOVED lines=14> */
.L_x_16:


//--------------------- .text._ZN7cutlass13device_kernelIN5flash19enable_sm80_to_sm89INS1_16FlashAttnFwdSm80INS1_25CollectiveMainloopFwdSm80ILi4ELi1ELb0EN4cute5tupleIJNS5_1CILi128EEENS7_ILi48EEENS7_ILi96EEEEEELi96ENS_10bfloat16_tEfNS_4arch4Sm80ELb1ELb0ELb1ELb1ELb0ELb1ELb1ELb1EEENS1_21CollectiveEpilogueFwdINS6_IJS8_SA_S9_EEENS6_IJNS7_ILi1EEESI_SI_EEESC_SE_Li128ELb1ELb1ELb1ELb0EEENS1_36VarlenDynamicPersistentTileSchedulerILi128ELi48ELi128ELi128ELb1ELb1ELb0ELb1ELb1ELb1EEEEEEEEEvNT_6ParamsE --------------------------
	.section	.text._ZN7cutlass13device_kernelIN5flash19enable_sm80_to_sm89INS1_16FlashAttnFwdSm80INS1_25CollectiveMainloopFwdSm80ILi4ELi1ELb0EN4cute5tupleIJNS5_1CILi128EEENS7_ILi48EEENS7_ILi96EEEEEELi96ENS_10bfloat16_tEfNS_4arch4Sm80ELb1ELb0ELb1ELb1ELb0ELb1ELb1ELb1EEENS1_21CollectiveEpilogueFwdINS6_IJS8_SA_S9_EEENS6_IJNS7_ILi1EEESI_SI_EEESC_SE_Li128ELb1ELb1ELb1ELb0EEENS1_36VarlenDynamicPersistentTileSchedulerILi128ELi48ELi128ELi128ELb1ELb1ELb0ELb1ELb1ELb1EEEEEEEEEvNT_6ParamsE,"ax",@progbits
	.align	128
.text._ZN7cutlass13device_kernelIN5flash19enable_sm80_to_sm89INS1_16FlashAttnFwdSm80INS1_25CollectiveMainloopFwdSm80ILi4ELi1ELb0EN4cute5tupleIJNS5_1CILi128EEENS7_ILi48EEENS7_ILi96EEEEEELi96ENS_10bfloat16_tEfNS_4arch4Sm80ELb1ELb0ELb1ELb1ELb0ELb1ELb1ELb1EEENS1_21CollectiveEpilogueFwdINS6_IJS8_SA_S9_EEENS6_IJNS7_ILi1EEESI_SI_EEESC_SE_Li128ELb1ELb1ELb1ELb0EEENS1_36VarlenDynamicPersistentTileSchedulerILi128ELi48ELi128ELi128ELb1ELb1ELb0ELb1ELb1ELb1EEEEEEEEEvNT_6ParamsE:
        .type           _ZN7cutlass13device_kernelIN5flash19enable_sm80_to_sm89INS1_16FlashAttnFwdSm80INS1_25CollectiveMainloopFwdSm80ILi4ELi1ELb0EN4cute5tupleIJNS5_1CILi128EEENS7_ILi48EEENS7_ILi96EEEEEELi96ENS_10bfloat16_tEfNS_4arch4Sm80ELb1ELb0ELb1ELb1ELb0ELb1ELb1ELb1EEENS1_21CollectiveEpilogueFwdINS6_IJS8_SA_S9_EEENS6_IJNS7_ILi1EEESI_SI_EEESC_SE_Li128ELb1ELb1ELb1ELb0EEENS1_36VarlenDynamicPersistentTileSchedulerILi128ELi48ELi128ELi128ELb1ELb1ELb0ELb1ELb1ELb1EEEEEEEEEvNT_6ParamsE,@function
        .size           _ZN7cutlass13device_kernelIN5flash19enable_sm80_to_sm89INS1_16FlashAttnFwdSm80INS1_25CollectiveMainloopFwdSm80ILi4ELi1ELb0EN4cute5tupleIJNS5_1CILi128EEENS7_ILi48EEENS7_ILi96EEEEEELi96ENS_10bfloat16_tEfNS_4arch4Sm80ELb1ELb0ELb1ELb1ELb0ELb1ELb1ELb1EEENS1_21CollectiveEpilogueFwdINS6_IJS8_SA_S9_EEENS6_IJNS7_ILi1EEESI_SI_EEESC_SE_Li128ELb1ELb1ELb1ELb0EEENS1_36VarlenDynamicPersistentTileSchedulerILi128ELi48ELi128ELi128ELb1ELb1ELb0ELb1ELb1ELb1EEEEEEEEEvNT_6ParamsE,(.L_x_17 - _ZN7cutlass13device_kernelIN5flash19enable_sm80_to_sm89INS1_16FlashAttnFwdSm80INS1_25CollectiveMainloopFwdSm80ILi4ELi1ELb0EN4cute5tupleIJNS5_1CILi128EEENS7_ILi48EEENS7_ILi96EEEEEELi96ENS_10bfloat16_tEfNS_4arch4Sm80ELb1ELb0ELb1ELb1ELb0ELb1ELb1ELb1EEENS1_21CollectiveEpilogueFwdINS6_IJS8_SA_S9_EEENS6_IJNS7_ILi1EEESI_SI_EEESC_SE_Li128ELb1ELb1ELb1ELb0EEENS1_36VarlenDynamicPersistentTileSchedulerILi128ELi48ELi128ELi128ELb1ELb1ELb0ELb1ELb1ELb1EEEEEEEEEvNT_6ParamsE)
        .other          _ZN7cutlass13device_kernelIN5flash19enable_sm80_to_sm89INS1_16FlashAttnFwdSm80INS1_25CollectiveMainloopFwdSm80ILi4ELi1ELb0EN4cute5tupleIJNS5_1CILi128EEENS7_ILi48EEENS7_ILi96EEEEEELi96ENS_10bfloat16_tEfNS_4arch4Sm80ELb1ELb0ELb1ELb1ELb0ELb1ELb1ELb1EEENS1_21CollectiveEpilogueFwdINS6_IJS8_SA_S9_EEENS6_IJNS7_ILi1EEESI_SI_EEESC_SE_Li128ELb1ELb1ELb1ELb0EEENS1_36VarlenDynamicPersistentTileSchedulerILi128ELi48ELi128ELi128ELb1ELb1ELb0ELb1ELb1ELb1EEEEEEEEEvNT_6ParamsE,@"STO_CUDA_ENTRY STV_DEFAULT"
_ZN7cutlass13device_kernelIN5flash19enable_sm80_to_sm89INS1_16FlashAttnFwdSm80INS1_25CollectiveMainloopFwdSm80ILi4ELi1ELb0EN4cute5tupleIJNS5_1CILi128EEENS7_ILi48EEENS7_ILi96EEEEEELi96ENS_10bfloat16_tEfNS_4arch4Sm80ELb1ELb0ELb1ELb1ELb0ELb1ELb1ELb1EEENS1_21CollectiveEpilogueFwdINS6_IJS8_SA_S9_EEENS6_IJNS7_ILi1EEESI_SI_EEESC_SE_Li128ELb1ELb1ELb1ELb0EEENS1_36VarlenDynamicPersistentTileSchedulerILi128ELi48ELi128ELi128ELb1ELb1ELb0ELb1ELb1ELb1EEEEEEEEEvNT_6ParamsE:
[----:B------:R-:W-:Y:S01]  /*0000*/  LDC R1, c[0x0][0x28] ;  /* 0x00000a00ff017b82 */ /* 0x000fe20000000800 */
[----:B------:R-:W-:Y:S05]  /*0010*/  EXIT ;  /* 0x000000000000794d */ /* 0x000fea0003800000 */
.L_x_8:
        /* <DEDUP_REMOVED lines=14> */
.L_x_17:


//--------------------- .nv.shared.reserved.0     --------------------------
	.section	.nv.shared.reserved.0,"aw",@nobits
	.weak		__nv_reservedSMEM_offset_0_alias
	.size		__nv_reservedSMEM_offset_0_alias, 0, 0
	.other		__nv_reservedSMEM_offset_0_alias,@"STO_CUDA_RESERVED_SHARED STV_DEFAULT"
__nv_reservedSMEM_offset_0_alias:
	.zero		0


//--------------------- .nv.global                --------------------------
	.section	.nv.global,"aw",@nobits
.nv.global:
	.type		_ZN79_INTERNAL_eeeff583_43_flash_fwd_hdim96_bf16_split_softcap_sm80_cu_0106449f_35784cute1_E,@object
	.size		_ZN79_INTERNAL_eeeff583_43_flash_fwd_hdim96_bf16_split_softcap_sm80_cu_0106449f_35784cute1_E,(_ZN79_INTERNAL_eeeff583_43_flash_fwd_hdim96_bf16_split_softcap_sm80_cu_0106449f_35784cuda3std3__45__cpo6cbeginE - _ZN79_INTERNAL_eeeff583_43_flash_fwd_hdim96_bf16_split_softcap_sm80_cu_0106449f_35784cute1_E)
_ZN79_INTERNAL_eeeff583_43_flash_fwd_hdim96_bf16_split_softcap_sm80_cu_0106449f_35784cute1_E:
	.zero		1
	.type		_ZN79_INTERNAL_eeeff583_43_flash_fwd_hdim96_bf16_split_softcap_sm80_cu_0106449f_35784cuda3std3__45__cpo6cbeginE,@object
	.size		_ZN79_INTERNAL_eeeff583_43_flash_fwd_hdim96_bf16_split_softcap_sm80_cu_0106449f_35784cuda3std3__45__cpo6cbeginE,(_ZN79_INTERNAL_eeeff583_43_flash_fwd_hdim96_bf16_split_softcap_sm80_cu_0106449f_35784cuda3std3__48in_placeE - _ZN79_INTERNAL_eeeff583_43_flash_fwd_hdim96_bf16_split_softcap_sm80_cu_0106449f_35784cuda3std3__45__cpo6cbeginE)
_ZN79_INTERNAL_eeeff583_43_flash_fwd_hdim96_bf16_split_softcap_sm80_cu_0106449f_35784cuda3std3__45__cpo6cbeginE:
	.zero		1
	.type		_ZN79_INTERNAL_eeeff583_43_flash_fwd_hdim96_bf16_split_softcap_sm80_cu_0106449f_35784cuda3std3__48in_placeE,@object
	.size		_ZN79_INTERNAL_eeeff583_43_flash_fwd_hdim96_bf16_split_softcap_sm80_cu_0106449f_35784cuda3std3__48in_placeE,(_ZN79_INTERNAL_eeeff583_43_flash_fwd_hdim96_bf16_split_softcap_sm80_cu_0106449f_35784cuda3std6ranges3__45__cpo9iter_moveE - _ZN79_INTERNAL_eeeff583_43_flash_fwd_hdim96_bf16_split_softcap_sm80_cu_0106449f_35784cuda3std3__48in_placeE)
_ZN79_INTERNAL_eeeff583_43_flash_fwd_hdim96_bf16_split_softcap_sm80_cu_0106449f_35784cuda3std3__48in_placeE:
	.zero		1
	.type		_ZN79_INTERNAL_eeeff583_43_flash_fwd_hdim96_bf16_split_softcap_sm80_cu_0106449f_35784cuda3std6ranges3__45__cpo9iter_moveE,@object
	.size		_ZN79_INTERNAL_eeeff583_43_flash_fwd_hdim96_bf16_split_softcap_sm80_cu_0106449f_35784cuda3std6ranges3__45__cpo9iter_moveE,(_ZN79_INTERNAL_eeeff583_43_flash_fwd_hdim96_bf16_split_softcap_sm80_cu_0106449f_35784cuda3std3__45__cpo5beginE - _ZN79_INTERNAL_eeeff583_43_flash_fwd_hdim96_bf16_split_softcap_sm80_cu_0106449f_35784cuda3std6ranges3__45__cpo9iter_moveE)
_ZN79_INTERNAL_eeeff583_43_flash_fwd_hdim96_bf16_split_softcap_sm80_cu_0106449f_35784cuda3std6ranges3__45__cpo9iter_moveE:
	.zero		1
	.type		_ZN79_INTERNAL_eeeff583_43_flash_fwd_hdim96_bf16_split_softcap_sm80_cu_0106449f_35784cuda3std3__45__cpo5beginE,@object
	.size		_ZN79_INTERNAL_eeeff583_43_flash_fwd_hdim96_bf16_split_softcap_sm80_cu_0106449f_35784cuda3std3__45__cpo5beginE,(_ZN79_INTERNAL_eeeff583_43_flash_fwd_hdim96_bf16_split_softcap_sm80_cu_0106449f_35784cuda3std3__481_GLOBAL__N__eeeff583_43_flash_fwd_hdim96_bf16_split_softcap_sm80_cu_0106449f_35786ignoreE - _ZN79_INTERNAL_eeeff583_43_flash_fwd_hdim96_bf16_split_softcap_sm80_cu_0106449f_35784cuda3std3__45__cpo5beginE)
_ZN79_INTERNAL_eeeff583_43_flash_fwd_hdim96_bf16_split_softcap_sm80_cu_0106449f_35784cuda3std3__45__cpo5beginE:
	.zero		1
	.type		_ZN79_INTERNAL_eeeff583_43_flash_fwd_hdim96_bf16_split_softcap_sm80_cu_0106449f_35784cuda3std3__481_GLOBAL__N__eeeff583_43_flash_fwd_hdim96_bf16_split_softcap_sm80_cu_0106449f_35786ignoreE,@object
	.size		_ZN79_INTERNAL_eeeff583_43_flash_fwd_hdim96_bf16_split_softcap_sm80_cu_0106449f_35784cuda3std3__481_GLOBAL__N__eeeff583_43_flash_fwd_hdim96_bf16_split_softcap_sm80_cu_0106449f_35786ignoreE,(_ZN79_INTERNAL_eeeff583_43_flash_fwd_hdim96_bf16_split_softcap_sm80_cu_0106449f_35784cute7productE - _ZN79_INTERNAL_eeeff583_43_flash_fwd_hdim96_bf16_split_softcap_sm80_cu_0106449f_35784cuda3std3__481_GLOBAL__N__eeeff583_43_flash_fwd_hdim96_bf16_split_softcap_sm80_cu_0106449f_35786ignoreE)
_ZN79_INTERNAL_eeeff583_43_flash_fwd_hdim96_bf16_split_softcap_sm80_cu_0106449f_35784cuda3std3__481_GLOBAL__N__eeeff583_43_flash_fwd_hdim96_bf16_split_softcap_sm80_cu_0106449f_35786ignoreE:
	.zero		1
	.type		_ZN79_INTERNAL_eeeff583_43_flash_fwd_hdim96_bf16_split_softcap_sm80_cu_0106449f_35784cute7productE,@object
	.size		_ZN79_INTERNAL_eeeff583_43_flash_fwd_hdim96_bf16_split_softcap_sm80_cu_0106449f_35784cute7productE,(_ZN79_INTERNAL_eeeff583_43_flash_fwd_hdim96_bf16_split_softcap_sm80_cu_0106449f_35784cuda3std3__45__cpo3endE - _ZN79_INTERNAL_eeeff583_43_flash_fwd_hdim96_bf16_split_softcap_sm80_cu_0106449f_35784cute7productE)
_ZN79_INTERNAL_eeeff583_43_flash_fwd_hdim96_bf16_split_softcap_sm80_cu_0106449f_35784cute7productE:
	.zero		1
	.type		_ZN79_INTERNAL_eeeff583_43_flash_fwd_hdim96_bf16_split_softcap_sm80_cu_0106449f_35784cuda3std3__45__cpo3endE,@object
	.size		_ZN79_INTERNAL_eeeff583_43_flash_fwd_hdim96_bf16_split_softcap_sm80_cu_0106449f_35784cuda3std3__45__cpo3endE,(_ZN79_INTERNAL_eeeff583_43_flash_fwd_hdim96_bf16_split_softcap_sm80_cu_0106449f_35784cuda3std3__419piecewise_constructE - _ZN79_INTERNAL_eeeff583_43_flash_fwd_hdim96_bf16_split_softcap_sm80_cu_0106449f_35784cuda3std3__45__cpo3endE)
_ZN79_INTERNAL_eeeff583_43_flash_fwd_hdim96_bf16_split_softcap_sm80_cu_0106449f_35784cuda3std3__45__cpo3endE:
	.zero		1
	.type		_ZN79_INTERNAL_eeeff583_43_flash_fwd_hdim96_bf16_split_softcap_sm80_cu_0106449f_35784cuda3std3__419piecewise_constructE,@object
	.size		_ZN79_INTERNAL_eeeff583_43_flash_fwd_hdim96_bf16_split_softcap_sm80_cu_0106449f_35784cuda3std3__419piecewise_constructE,(_ZN79_INTERNAL_eeeff583_43_flash_fwd_hdim96_bf16_split_softcap_sm80_cu_0106449f_35784cuda3std3__45__cpo4cendE - _ZN79_INTERNAL_eeeff583_43_flash_fwd_hdim96_bf16_split_softcap_sm80_cu_0106449f_35784cuda3std3__419piecewise_constructE)
_ZN79_INTERNAL_eeeff583_43_flash_fwd_hdim96_bf16_split_softcap_sm80_cu_0106449f_35784cuda3std3__419piecewise_constructE:
	.zero		1
	.type		_ZN79_INTERNAL_eeeff583_43_flash_fwd_hdim96_bf16_split_softcap_sm80_cu_0106449f_35784cuda3std3__45__cpo4cendE,@object
	.size		_ZN79_INTERNAL_eeeff583_43_flash_fwd_hdim96_bf16_split_softcap_sm80_cu_0106449f_35784cuda3std3__45__cpo4cendE,(_ZN79_INTERNAL_eeeff583_43_flash_fwd_hdim96_bf16_split_softcap_sm80_cu_0106449f_35784cuda3std6ranges3__45__cpo4swapE - _ZN79_INTERNAL_eeeff583_43_flash_fwd_hdim96_bf16_split_softcap_sm80_cu_0106449f_35784cuda3std3__45__cpo4cendE)
_ZN79_INTERNAL_eeeff583_43_flash_fwd_hdim96_bf16_split_softcap_sm80_cu_0106449f_35784cuda3std3__45__cpo4cendE:
	.zero		1
	.type		_ZN79_INTERNAL_eeeff583_43_flash_fwd_hdim96_bf16_split_softcap_sm80_cu_0106449f_35784cuda3std6ranges3__45__cpo4swapE,@object
	.size		_ZN79_INTERNAL_eeeff583_43_flash_fwd_hdim96_bf16_split_softcap_sm80_cu_0106449f_35784cuda3std6ranges3__45__cpo4swapE,(.L_7 - _ZN79_INTERNAL_eeeff583_43_flash_fwd_hdim96_bf16_split_softcap_sm80_cu_0106449f_35784cuda3std6ranges3__45__cpo4swapE)
_ZN79_INTERNAL_eeeff583_43_flash_fwd_hdim96_bf16_split_softcap_sm80_cu_0106449f_35784cuda3std6ranges3__45__cpo4swapE:
	.zero		1
.L_7:


//--------------------- .nv.constant0._ZN7cutlass13device_kernelIN5flash19enable_sm80_to_sm89INS1_16FlashAttnFwdSm80INS1_25CollectiveMainloopFwdSm80ILi4ELi1ELb0EN4cute5tupleIJNS5_1CILi128EEENS7_ILi64EEENS7_ILi96EEEEEELi96ENS_10bfloat16_tEfNS_4arch4Sm80ELb0ELb0ELb1ELb0ELb0ELb0ELb1ELb1EEENS1_21CollectiveEpilogueFwdINS6_IJS8_SA_S9_EEENS6_IJNS7_ILi1EEESI_SI_EEESC_SE_Li128ELb0ELb1ELb1ELb0EEENS1_19SingleTileSchedulerILb0ELb1ELb1ELi128EEEEEEEEEvNT_6ParamsE --------------------------
	.section	.nv.constant0._ZN7cutlass13device_kernelIN5flash19enable_sm80_to_sm89INS1_16FlashAttnFwdSm80INS1_25CollectiveMainloopFwdSm80ILi4ELi1ELb0EN4cute5tupleIJNS5_1CILi128EEENS7_ILi64EEENS7_ILi96EEEEEELi96ENS_10bfloat16_tEfNS_4arch4Sm80ELb0ELb0ELb1ELb0ELb0ELb0ELb1ELb1EEENS1_21CollectiveEpilogueFwdINS6_IJS8_SA_S9_EEENS6_IJNS7_ILi1EEESI_SI_EEESC_SE_Li128ELb0ELb1ELb1ELb0EEENS1_19SingleTileSchedulerILb0ELb1ELb1ELi128EEEEEEEEEvNT_6ParamsE,"a",@progbits
	.sectionflags	@""
	.align	4
.nv.constant0._ZN7cutlass13device_kernelIN5flash19enable_sm80_to_sm89INS1_16FlashAttnFwdSm80INS1_25CollectiveMainloopFwdSm80ILi4ELi1ELb0EN4cute5tupleIJNS5_1CILi128EEENS7_ILi64EEENS7_ILi96EEEEEELi96ENS_10bfloat16_tEfNS_4arch4Sm80ELb0ELb0ELb1ELb0ELb0ELb0ELb1ELb1EEENS1_21CollectiveEpilogueFwdINS6_IJS8_SA_S9_EEENS6_IJNS7_ILi1EEESI_SI_EEESC_SE_Li128ELb0ELb1ELb1ELb0EEENS1_19SingleTileSchedulerILb0ELb1ELb1ELi128EEEEEEEEEvNT_6ParamsE:
	.zero		1576


//--------------------- .nv.constant0._ZN7cutlass13device_kernelIN5flash19enable_sm80_to_sm89INS1_16FlashAttnFwdSm80INS1_25CollectiveMainloopFwdSm80ILi4ELi1ELb0EN4cute5tupleIJNS5_1CILi128EEENS7_ILi48EEENS7_ILi96EEEEEELi96ENS_10bfloat16_tEfNS_4arch4Sm80ELb0ELb0ELb1ELb1ELb0ELb0ELb1ELb1EEENS1_21CollectiveEpilogueFwdINS6_IJS8_SA_S9_EEENS6_IJNS7_ILi1EEESI_SI_EEESC_SE_Li128ELb1ELb1ELb1ELb0EEENS1_36VarlenDynamicPersistentTileSchedulerILi128ELi48ELi128ELi128ELb1ELb1ELb0ELb0ELb1ELb1EEEEEEEEEvNT_6ParamsE --------------------------
	.section	.nv.constant0._ZN7cutlass13device_kernelIN5flash19enable_sm80_to_sm89INS1_16FlashAttnFwdSm80INS1_25CollectiveMainloopFwdSm80ILi4ELi1ELb0EN4cute5tupleIJNS5_1CILi128EEENS7_ILi48EEENS7_ILi96EEEEEELi96ENS_10bfloat16_tEfNS_4arch4Sm80ELb0ELb0ELb1ELb1ELb0ELb0ELb1ELb1EEENS1_21CollectiveEpilogueFwdINS6_IJS8_SA_S9_EEENS6_IJNS7_ILi1EEESI_SI_EEESC_SE_Li128ELb1ELb1ELb1ELb0EEENS1_36VarlenDynamicPersistentTileSchedulerILi128ELi48ELi128ELi128ELb1ELb1ELb0ELb0ELb1ELb1EEEEEEEEEvNT_6ParamsE,"a",@progbits
	.sectionflags	@""
	.align	4
.nv.constant0._ZN7cutlass13device_kernelIN5flash19enable_sm80_to_sm89INS1_16FlashAttnFwdSm80INS1_25CollectiveMainloopFwdSm80ILi4ELi1ELb0EN4cute5tupleIJNS5_1CILi128EEENS7_ILi48EEENS7_ILi96EEEEEELi96ENS_10bfloat16_tEfNS_4arch4Sm80ELb0ELb0ELb1ELb1ELb0ELb0ELb1ELb1EEENS1_21CollectiveEpilogueFwdINS6_IJS8_SA_S9_EEENS6_IJNS7_ILi1EEESI_SI_EEESC_SE_Li128ELb1ELb1ELb1ELb0EEENS1_36VarlenDynamicPersistentTileSchedulerILi128ELi48ELi128ELi128ELb1ELb1ELb0ELb0ELb1ELb1EEEEEEEEEvNT_6ParamsE:
	.zero		1608


//--------------------- .nv.constant0._ZN7cutlass13device_kernelIN5flash19enable_sm80_to_sm89INS1_16FlashAttnFwdSm80INS1_25CollectiveMainloopFwdSm80ILi4ELi1ELb0EN4cute5tupleIJNS5_1CILi128EEENS7_ILi48EEENS7_ILi96EEEEEELi96ENS_10bfloat16_tEfNS_4arch4Sm80ELb0ELb0ELb1ELb1ELb0ELb1ELb1ELb1EEENS1_21CollectiveEpilogueFwdINS6_IJS8_SA_S9_EEENS6_IJNS7_ILi1EEESI_SI_EEESC_SE_Li128ELb1ELb1ELb1ELb0EEENS1_36VarlenDynamicPersistentTileSchedulerILi128ELi48ELi128ELi128ELb1ELb1ELb0ELb0ELb1ELb1EEEEEEEEEvNT_6ParamsE --------------------------
	.section	.nv.constant0._ZN7cutlass13device_kernelIN5flash19enable_sm80_to_sm89INS1_16FlashAttnFwdSm80INS1_25CollectiveMainloopFwdSm80ILi4ELi1ELb0EN4cute5tupleIJNS5_1CILi128EEENS7_ILi48EEENS7_ILi96EEEEEELi96ENS_10bfloat16_tEfNS_4arch4Sm80ELb0ELb0ELb1ELb1ELb0ELb1ELb1ELb1EEENS1_21CollectiveEpilogueFwdINS6_IJS8_SA_S9_EEENS6_IJNS7_ILi1EEESI_SI_EEESC_SE_Li128ELb1ELb1ELb1ELb0EEENS1_36VarlenDynamicPersistentTileSchedulerILi128ELi48ELi128ELi128ELb1ELb1ELb0ELb0ELb1ELb1EEEEEEEEEvNT_6ParamsE,"a",@progbits
	.sectionflags	@""
	.align	4
.nv.constant0._ZN7cutlass13device_kernelIN5flash19enable_sm80_to_sm89INS1_16FlashAttnFwdSm80INS1_25CollectiveMainloopFwdSm80ILi4ELi1ELb0EN4cute5tupleIJNS5_1CILi128EEENS7_ILi48EEENS7_ILi96EEEEEELi96ENS_10bfloat16_tEfNS_4arch4Sm80ELb0ELb0ELb1ELb1ELb0ELb1ELb1ELb1EEENS1_21CollectiveEpilogueFwdINS6_IJS8_SA_S9_EEENS6_IJNS7_ILi1EEESI_SI_EEESC_SE_Li128ELb1ELb1ELb1ELb0EEENS1_36VarlenDynamicPersistentTileSchedulerILi128ELi48ELi128ELi128ELb1ELb1ELb0ELb0ELb1ELb1EEEEEEEEEvNT_6ParamsE:
	.zero		1608


//--------------------- .nv.constant0._ZN7cutlass13device_kernelIN5flash19enable_sm80_to_sm89INS1_16FlashAttnFwdSm80INS1_25CollectiveMainloopFwdSm80ILi4ELi1ELb0EN4cute5tupleIJNS5_1CILi128EEENS7_ILi48EEENS7_ILi96EEEEEELi96ENS_10bfloat16_tEfNS_4arch4Sm80ELb0ELb1ELb1ELb0ELb0ELb0ELb1ELb1EEENS1_21CollectiveEpilogueFwdINS6_IJS8_SA_S9_EEENS6_IJNS7_ILi1EEESI_SI_EEESC_SE_Li128ELb0ELb1ELb1ELb0EEENS1_19SingleTileSchedulerILb0ELb1ELb1ELi128EEEEEEEEEvNT_6ParamsE --------------------------
	.section	.nv.constant0._ZN7cutlass13device_kernelIN5flash19enable_sm80_to_sm89INS1_16FlashAttnFwdSm80INS1_25CollectiveMainloopFwdSm80ILi4ELi1ELb0EN4cute5tupleIJNS5_1CILi128EEENS7_ILi48EEENS7_ILi96EEEEEELi96ENS_10bfloat16_tEfNS_4arch4Sm80ELb0ELb1ELb1ELb0ELb0ELb0ELb1ELb1EEENS1_21CollectiveEpilogueFwdINS6_IJS8_SA_S9_EEENS6_IJNS7_ILi1EEESI_SI_EEESC_SE_Li128ELb0ELb1ELb1ELb0EEENS1_19SingleTileSchedulerILb0ELb1ELb1ELi128EEEEEEEEEvNT_6ParamsE,"a",@progbits
	.sectionflags	@""
	.align	4
.nv.constant0._ZN7cutlass13device_kernelIN5flash19enable_sm80_to_sm89INS1_16FlashAttnFwdSm80INS1_25CollectiveMainloopFwdSm80ILi4ELi1ELb0EN4cute5tupleIJNS5_1CILi128EEENS7_ILi48EEENS7_ILi96EEEEEELi96ENS_10bfloat16_tEfNS_4arch4Sm80ELb0ELb1ELb1ELb0ELb0ELb0ELb1ELb1EEENS1_21CollectiveEpilogueFwdINS6_IJS8_SA_S9_EEENS6_IJNS7_ILi1EEESI_SI_EEESC_SE_Li128ELb0ELb1ELb1ELb0EEENS1_19SingleTileSchedulerILb0ELb1ELb1ELi128EEEEEEEEEvNT_6ParamsE:
	.zero		1576


//--------------------- .nv.constant0._ZN7cutlass13device_kernelIN5flash19enable_sm80_to_sm89INS1_16FlashAttnFwdSm80INS1_25CollectiveMainloopFwdSm80ILi4ELi1ELb0EN4cute5tupleIJNS5_1CILi128EEENS7_ILi48EEENS7_ILi96EEEEEELi96ENS_10bfloat16_tEfNS_4arch4Sm80ELb0ELb1ELb1ELb1ELb0ELb0ELb1ELb1EEENS1_21CollectiveEpilogueFwdINS6_IJS8_SA_S9_EEENS6_IJNS7_ILi1EEESI_SI_EEESC_SE_Li128ELb1ELb1ELb1ELb0EEENS1_36VarlenDynamicPersistentTileSchedulerILi128ELi48ELi128ELi128ELb1ELb1ELb0ELb1ELb0ELb1EEEEEEEEEvNT_6ParamsE --------------------------
	.section	.nv.constant0._ZN7cutlass13device_kernelIN5flash19enable_sm80_to_sm89INS1_16FlashAttnFwdSm80INS1_25CollectiveMainloopFwdSm80ILi4ELi1ELb0EN4cute5tupleIJNS5_1CILi128EEENS7_ILi48EEENS7_ILi96EEEEEELi96ENS_10bfloat16_tEfNS_4arch4Sm80ELb0ELb1ELb1ELb1ELb0ELb0ELb1ELb1EEENS1_21CollectiveEpilogueFwdINS6_IJS8_SA_S9_EEENS6_IJNS7_ILi1EEESI_SI_EEESC_SE_Li128ELb1ELb1ELb1ELb0EEENS1_36VarlenDynamicPersistentTileSchedulerILi128ELi48ELi128ELi128ELb1ELb1ELb0ELb1ELb0ELb1EEEEEEEEEvNT_6ParamsE,"a",@progbits
	.sectionflags	@""
	.align	4
.nv.constant0._ZN7cutlass13device_kernelIN5flash19enable_sm80_to_sm89INS1_16FlashAttnFwdSm80INS1_25CollectiveMainloopFwdSm80ILi4ELi1ELb0EN4cute5tupleIJNS5_1CILi128EEENS7_ILi48EEENS7_ILi96EEEEEELi96ENS_10bfloat16_tEfNS_4arch4Sm80ELb0ELb1ELb1ELb1ELb0ELb0ELb1ELb1EEENS1_21CollectiveEpilogueFwdINS6_IJS8_SA_S9_EEENS6_IJNS7_ILi1EEESI_SI_EEESC_SE_Li128ELb1ELb1ELb1ELb0EEENS1_36VarlenDynamicPersistentTileSchedulerILi128ELi48ELi128ELi128ELb1ELb1ELb0ELb1ELb0ELb1EEEEEEEEEvNT_6ParamsE:
	.zero		1608


//--------------------- .nv.constant0._ZN7cutlass13device_kernelIN5flash19enable_sm80_to_sm89INS1_16FlashAttnFwdSm80INS1_25CollectiveMainloopFwdSm80ILi4ELi1ELb0EN4cute5tupleIJNS5_1CILi128EEENS7_ILi48EEENS7_ILi96EEEEEELi96ENS_10bfloat16_tEfNS_4arch4Sm80ELb0ELb1ELb1ELb1ELb0ELb1ELb1ELb1EEENS1_21CollectiveEpilogueFwdINS6_IJS8_SA_S9_EEENS6_IJNS7_ILi1EEESI_SI_EEESC_SE_Li128ELb1ELb1ELb1ELb0EEENS1_36VarlenDynamicPersistentTileSchedulerILi128ELi48ELi128ELi128ELb1ELb1ELb0ELb1ELb0ELb1EEEEEEEEEvNT_6ParamsE --------------------------
	.section	.nv.constant0._ZN7cutlass13device_kernelIN5flash19enable_sm80_to_sm89INS1_16FlashAttnFwdSm80INS1_25CollectiveMainloopFwdSm80ILi4ELi1ELb0EN4cute5tupleIJNS5_1CILi128EEENS7_ILi48EEENS7_ILi96EEEEEELi96ENS_10bfloat16_tEfNS_4arch4Sm80ELb0ELb1ELb1ELb1ELb0ELb1ELb1ELb1EEENS1_21CollectiveEpilogueFwdINS6_IJS8_SA_S9_EEENS6_IJNS7_ILi1EEESI_SI_EEESC_SE_Li128ELb1ELb1ELb1ELb0EEENS1_36VarlenDynamicPersistentTileSchedulerILi128ELi48ELi128ELi128ELb1ELb1ELb0ELb1ELb0ELb1EEEEEEEEEvNT_6ParamsE,"a",@progbits
	.sectionflags	@""
	.align	4
.nv.constant0._ZN7cutlass13device_kernelIN5flash19enable_sm80_to_sm89INS1_16FlashAttnFwdSm80INS1_25CollectiveMainloopFwdSm80ILi4ELi1ELb0EN4cute5tupleIJNS5_1CILi128EEENS7_ILi48EEENS7_ILi96EEEEEELi96ENS_10bfloat16_tEfNS_4arch4Sm80ELb0ELb1ELb1ELb1ELb0ELb1ELb1ELb1EEENS1_21CollectiveEpilogueFwdINS6_IJS8_SA_S9_EEENS6_IJNS7_ILi1EEESI_SI_EEESC_SE_Li128ELb1ELb1ELb1ELb0EEENS1_36VarlenDynamicPersistentTileSchedulerILi128ELi48ELi128ELi128ELb1ELb1ELb0ELb1ELb0ELb1EEEEEEEEEvNT_6ParamsE:
	.zero		1608


//--------------------- .nv.constant0._ZN7cutlass13device_kernelIN5flash19enable_sm80_to_sm89INS1_16FlashAttnFwdSm80INS1_25CollectiveMainloopFwdSm80ILi4ELi1ELb0EN4cute5tupleIJNS5_1CILi128EEENS7_ILi64EEENS7_ILi96EEEEEELi96ENS_10bfloat16_tEfNS_4arch4Sm80ELb1ELb0ELb1ELb0ELb0ELb0ELb1ELb1EEENS1_21CollectiveEpilogueFwdINS6_IJS8_SA_S9_EEENS6_IJNS7_ILi1EEESI_SI_EEESC_SE_Li128ELb0ELb1ELb1ELb0EEENS1_30DynamicPersistentTileSchedulerILi128ELi128ELb1ELb1ELb0EEEEEEEEEvNT_6ParamsE --------------------------
	.section	.nv.constant0._ZN7cutlass13device_kernelIN5flash19enable_sm80_to_sm89INS1_16FlashAttnFwdSm80INS1_25CollectiveMainloopFwdSm80ILi4ELi1ELb0EN4cute5tupleIJNS5_1CILi128EEENS7_ILi64EEENS7_ILi96EEEEEELi96ENS_10bfloat16_tEfNS_4arch4Sm80ELb1ELb0ELb1ELb0ELb0ELb0ELb1ELb1EEENS1_21CollectiveEpilogueFwdINS6_IJS8_SA_S9_EEENS6_IJNS7_ILi1EEESI_SI_EEESC_SE_Li128ELb0ELb1ELb1ELb0EEENS1_30DynamicPersistentTileSchedulerILi128ELi128ELb1ELb1ELb0EEEEEEEEEvNT_6ParamsE,"a",@progbits
	.sectionflags	@""
	.align	4
.nv.constant0._ZN7cutlass13device_kernelIN5flash19enable_sm80_to_sm89INS1_16FlashAttnFwdSm80INS1_25CollectiveMainloopFwdSm80ILi4ELi1ELb0EN4cute5tupleIJNS5_1CILi128EEENS7_ILi64EEENS7_ILi96EEEEEELi96ENS_10bfloat16_tEfNS_4arch4Sm80ELb1ELb0ELb1ELb0ELb0ELb0ELb1ELb1EEENS1_21CollectiveEpilogueFwdINS6_IJS8_SA_S9_EEENS6_IJNS7_ILi1EEESI_SI_EEESC_SE_Li128ELb0ELb1ELb1ELb0EEENS1_30DynamicPersistentTileSchedulerILi128ELi128ELb1ELb1ELb0EEEEEEEEEvNT_6ParamsE:
	.zero		1592


//--------------------- .nv.constant0._ZN7cutlass13device_kernelIN5flash19enable_sm80_to_sm89INS1_16FlashAttnFwdSm80INS1_25CollectiveMainloopFwdSm80ILi4ELi1ELb0EN4cute5tupleIJNS5_1CILi128EEENS7_ILi48EEENS7_ILi96EEEEEELi96ENS_10bfloat16_tEfNS_4arch4Sm80ELb1ELb0ELb1ELb1ELb0ELb0ELb1ELb1EEENS1_21CollectiveEpilogueFwdINS6_IJS8_SA_S9_EEENS6_IJNS7_ILi1EEESI_SI_EEESC_SE_Li128ELb1ELb1ELb1ELb0EEENS1_36VarlenDynamicPersistentTileSchedulerILi128ELi48ELi128ELi128ELb1ELb1ELb0ELb1ELb1ELb1EEEEEEEEEvNT_6ParamsE --------------------------
	.section	.nv.constant0._ZN7cutlass13device_kernelIN5flash19enable_sm80_to_sm89INS1_16FlashAttnFwdSm80INS1_25CollectiveMainloopFwdSm80ILi4ELi1ELb0EN4cute5tupleIJNS5_1CILi128EEENS7_ILi48EEENS7_ILi96EEEEEELi96ENS_10bfloat16_tEfNS_4arch4Sm80ELb1ELb0ELb1ELb1ELb0ELb0ELb1ELb1EEENS1_21CollectiveEpilogueFwdINS6_IJS8_SA_S9_EEENS6_IJNS7_ILi1EEESI_SI_EEESC_SE_Li128ELb1ELb1ELb1ELb0EEENS1_36VarlenDynamicPersistentTileSchedulerILi128ELi48ELi128ELi128ELb1ELb1ELb0ELb1ELb1ELb1EEEEEEEEEvNT_6ParamsE,"a",@progbits
	.sectionflags	@""
	.align	4
.nv.constant0._ZN7cutlass13device_kernelIN5flash19enable_sm80_to_sm89INS1_16FlashAttnFwdSm80INS1_25CollectiveMainloopFwdSm80ILi4ELi1ELb0EN4cute5tupleIJNS5_1CILi128EEENS7_ILi48EEENS7_ILi96EEEEEELi96ENS_10bfloat16_tEfNS_4arch4Sm80ELb1ELb0ELb1ELb1ELb0ELb0ELb1ELb1EEENS1_21CollectiveEpilogueFwdINS6_IJS8_SA_S9_EEENS6_IJNS7_ILi1EEESI_SI_EEESC_SE_Li128ELb1ELb1ELb1ELb0EEENS1_36VarlenDynamicPersistentTileSchedulerILi128ELi48ELi128ELi128ELb1ELb1ELb0ELb1ELb1ELb1EEEEEEEEEvNT_6ParamsE:
	.zero		1608


//--------------------- .nv.constant0._ZN7cutlass13device_kernelIN5flash19enable_sm80_to_sm89INS1_16FlashAttnFwdSm80INS1_25CollectiveMainloopFwdSm80ILi4ELi1ELb0EN4cute5tupleIJNS5_1CILi128EEENS7_ILi48EEENS7_ILi96EEEEEELi96ENS_10bfloat16_tEfNS_4arch4Sm80ELb1ELb0ELb1ELb1ELb0ELb1ELb1ELb1EEENS1_21CollectiveEpilogueFwdINS6_IJS8_SA_S9_EEENS6_IJNS7_ILi1EEESI_SI_EEESC_SE_Li128ELb1ELb1ELb1ELb0EEENS1_36VarlenDynamicPersistentTileSchedulerILi128ELi48ELi128ELi128ELb1ELb1ELb0ELb1ELb1ELb1EEEEEEEEEvNT_6ParamsE --------------------------
	.section	.nv.constant0._ZN7cutlass13device_kernelIN5flash19enable_sm80_to_sm89INS1_16FlashAttnFwdSm80INS1_25CollectiveMainloopFwdSm80ILi4ELi1ELb0EN4cute5tupleIJNS5_1CILi128EEENS7_ILi48EEENS7_ILi96EEEEEELi96ENS_10bfloat16_tEfNS_4arch4Sm80ELb1ELb0ELb1ELb1ELb0ELb1ELb1ELb1EEENS1_21CollectiveEpilogueFwdINS6_IJS8_SA_S9_EEENS6_IJNS7_ILi1EEESI_SI_EEESC_SE_Li128ELb1ELb1ELb1ELb0EEENS1_36VarlenDynamicPersistentTileSchedulerILi128ELi48ELi128ELi128ELb1ELb1ELb0ELb1ELb1ELb1EEEEEEEEEvNT_6ParamsE,"a",@progbits
	.sectionflags	@""
	.align	4
.nv.constant0._ZN7cutlass13device_kernelIN5flash19enable_sm80_to_sm89INS1_16FlashAttnFwdSm80INS1_25CollectiveMainloopFwdSm80ILi4ELi1ELb0EN4cute5tupleIJNS5_1CILi128EEENS7_ILi48EEENS7_ILi96EEEEEELi96ENS_10bfloat16_tEfNS_4arch4Sm80ELb1ELb0ELb1ELb1ELb0ELb1ELb1ELb1EEENS1_21CollectiveEpilogueFwdINS6_IJS8_SA_S9_EEENS6_IJNS7_ILi1EEESI_SI_EEESC_SE_Li128ELb1ELb1ELb1ELb0EEENS1_36VarlenDynamicPersistentTileSchedulerILi128ELi48ELi128ELi128ELb1ELb1ELb0ELb1ELb1ELb1EEEEEEEEEvNT_6ParamsE:
	.zero		1608


//--------------------- SYMBOLS --------------------------

	.type		.nv.reservedSmem.offset0,@object
	.size		.nv.reservedSmem.offset0,0x4
